//
// Generated by NVIDIA NVVM Compiler
//
// Compiler Build ID: CL-36424714
// Cuda compilation tools, release 13.0, V13.0.88
// Based on NVVM 20.0.0
//

.version 9.0
.target sm_100
.address_size 64

	// .globl	_Z3addPiS_S_i

.visible .entry _Z3addPiS_S_i(
	.param .u64 .ptr .align 1 _Z3addPiS_S_i_param_0,
	.param .u64 .ptr .align 1 _Z3addPiS_S_i_param_1,
	.param .u64 .ptr .align 1 _Z3addPiS_S_i_param_2,
	.param .u32 _Z3addPiS_S_i_param_3
)
{
	.reg .pred 	%p<10>;
	.reg .b32 	%r<110>;
	.reg .b64 	%rd<40>;

	ld.param.u64 	%rd22, [_Z3addPiS_S_i_param_0];
	ld.param.u64 	%rd23, [_Z3addPiS_S_i_param_1];
	ld.param.u64 	%rd24, [_Z3addPiS_S_i_param_2];
	ld.param.u32 	%r16, [_Z3addPiS_S_i_param_3];
	cvta.to.global.u64 	%rd1, %rd24;
	cvta.to.global.u64 	%rd2, %rd23;
	cvta.to.global.u64 	%rd3, %rd22;
	setp.lt.s32 	%p1, %r16, 1;
	@%p1 bra 	$L__BB0_13;
	and.b32  	%r1, %r16, 15;
	setp.lt.u32 	%p2, %r16, 16;
	mov.b32 	%r107, 0;
	@%p2 bra 	$L__BB0_4;
	and.b32  	%r107, %r16, 2147483632;
	neg.s32 	%r105, %r107;
	add.s64 	%rd36, %rd3, 32;
	add.s64 	%rd35, %rd2, 32;
	add.s64 	%rd34, %rd1, 32;
$L__BB0_3:
	.pragma "nounroll";
	ld.global.u32 	%r18, [%rd36+-32];
	ld.global.u32 	%r19, [%rd35+-32];
	add.s32 	%r20, %r19, %r18;
	st.global.u32 	[%rd34+-32], %r20;
	ld.global.u32 	%r21, [%rd36+-28];
	ld.global.u32 	%r22, [%rd35+-28];
	add.s32 	%r23, %r22, %r21;
	st.global.u32 	[%rd34+-28], %r23;
	ld.global.u32 	%r24, [%rd36+-24];
	ld.global.u32 	%r25, [%rd35+-24];
	add.s32 	%r26, %r25, %r24;
	st.global.u32 	[%rd34+-24], %r26;
	ld.global.u32 	%r27, [%rd36+-20];
	ld.global.u32 	%r28, [%rd35+-20];
	add.s32 	%r29, %r28, %r27;
	st.global.u32 	[%rd34+-20], %r29;
	ld.global.u32 	%r30, [%rd36+-16];
	ld.global.u32 	%r31, [%rd35+-16];
	add.s32 	%r32, %r31, %r30;
	st.global.u32 	[%rd34+-16], %r32;
	ld.global.u32 	%r33, [%rd36+-12];
	ld.global.u32 	%r34, [%rd35+-12];
	add.s32 	%r35, %r34, %r33;
	st.global.u32 	[%rd34+-12], %r35;
	ld.global.u32 	%r36, [%rd36+-8];
	ld.global.u32 	%r37, [%rd35+-8];
	add.s32 	%r38, %r37, %r36;
	st.global.u32 	[%rd34+-8], %r38;
	ld.global.u32 	%r39, [%rd36+-4];
	ld.global.u32 	%r40, [%rd35+-4];
	add.s32 	%r41, %r40, %r39;
	st.global.u32 	[%rd34+-4], %r41;
	ld.global.u32 	%r42, [%rd36];
	ld.global.u32 	%r43, [%rd35];
	add.s32 	%r44, %r43, %r42;
	st.global.u32 	[%rd34], %r44;
	ld.global.u32 	%r45, [%rd36+4];
	ld.global.u32 	%r46, [%rd35+4];
	add.s32 	%r47, %r46, %r45;
	st.global.u32 	[%rd34+4], %r47;
	ld.global.u32 	%r48, [%rd36+8];
	ld.global.u32 	%r49, [%rd35+8];
	add.s32 	%r50, %r49, %r48;
	st.global.u32 	[%rd34+8], %r50;
	ld.global.u32 	%r51, [%rd36+12];
	ld.global.u32 	%r52, [%rd35+12];
	add.s32 	%r53, %r52, %r51;
	st.global.u32 	[%rd34+12], %r53;
	ld.global.u32 	%r54, [%rd36+16];
	ld.global.u32 	%r55, [%rd35+16];
	add.s32 	%r56, %r55, %r54;
	st.global.u32 	[%rd34+16], %r56;
	ld.global.u32 	%r57, [%rd36+20];
	ld.global.u32 	%r58, [%rd35+20];
	add.s32 	%r59, %r58, %r57;
	st.global.u32 	[%rd34+20], %r59;
	ld.global.u32 	%r60, [%rd36+24];
	ld.global.u32 	%r61, [%rd35+24];
	add.s32 	%r62, %r61, %r60;
	st.global.u32 	[%rd34+24], %r62;
	ld.global.u32 	%r63, [%rd36+28];
	ld.global.u32 	%r64, [%rd35+28];
	add.s32 	%r65, %r64, %r63;
	st.global.u32 	[%rd34+28], %r65;
	add.s32 	%r105, %r105, 16;
	add.s64 	%rd36, %rd36, 64;
	add.s64 	%rd35, %rd35, 64;
	add.s64 	%rd34, %rd34, 64;
	setp.ne.s32 	%p3, %r105, 0;
	@%p3 bra 	$L__BB0_3;
$L__BB0_4:
	setp.eq.s32 	%p4, %r1, 0;
	@%p4 bra 	$L__BB0_13;
	and.b32  	%r7, %r16, 7;
	setp.lt.u32 	%p5, %r1, 8;
	@%p5 bra 	$L__BB0_7;
	mul.wide.u32 	%rd25, %r107, 4;
	add.s64 	%rd26, %rd3, %rd25;
	ld.global.u32 	%r66, [%rd26];
	add.s64 	%rd27, %rd2, %rd25;
	ld.global.u32 	%r67, [%rd27];
	add.s32 	%r68, %r67, %r66;
	add.s64 	%rd28, %rd1, %rd25;
	st.global.u32 	[%rd28], %r68;
	ld.global.u32 	%r69, [%rd26+4];
	ld.global.u32 	%r70, [%rd27+4];
	add.s32 	%r71, %r70, %r69;
	st.global.u32 	[%rd28+4], %r71;
	ld.global.u32 	%r72, [%rd26+8];
	ld.global.u32 	%r73, [%rd27+8];
	add.s32 	%r74, %r73, %r72;
	st.global.u32 	[%rd28+8], %r74;
	ld.global.u32 	%r75, [%rd26+12];
	ld.global.u32 	%r76, [%rd27+12];
	add.s32 	%r77, %r76, %r75;
	st.global.u32 	[%rd28+12], %r77;
	ld.global.u32 	%r78, [%rd26+16];
	ld.global.u32 	%r79, [%rd27+16];
	add.s32 	%r80, %r79, %r78;
	st.global.u32 	[%rd28+16], %r80;
	ld.global.u32 	%r81, [%rd26+20];
	ld.global.u32 	%r82, [%rd27+20];
	add.s32 	%r83, %r82, %r81;
	st.global.u32 	[%rd28+20], %r83;
	ld.global.u32 	%r84, [%rd26+24];
	ld.global.u32 	%r85, [%rd27+24];
	add.s32 	%r86, %r85, %r84;
	st.global.u32 	[%rd28+24], %r86;
	ld.global.u32 	%r87, [%rd26+28];
	ld.global.u32 	%r88, [%rd27+28];
	add.s32 	%r89, %r88, %r87;
	st.global.u32 	[%rd28+28], %r89;
	add.s32 	%r107, %r107, 8;
$L__BB0_7:
	setp.eq.s32 	%p6, %r7, 0;
	@%p6 bra 	$L__BB0_13;
	and.b32  	%r10, %r16, 3;
	setp.lt.u32 	%p7, %r7, 4;
	@%p7 bra 	$L__BB0_10;
	mul.wide.u32 	%rd29, %r107, 4;
	add.s64 	%rd30, %rd3, %rd29;
	ld.global.u32 	%r90, [%rd30];
	add.s64 	%rd31, %rd2, %rd29;
	ld.global.u32 	%r91, [%rd31];
	add.s32 	%r92, %r91, %r90;
	add.s64 	%rd32, %rd1, %rd29;
	st.global.u32 	[%rd32], %r92;
	ld.global.u32 	%r93, [%rd30+4];
	ld.global.u32 	%r94, [%rd31+4];
	add.s32 	%r95, %r94, %r93;
	st.global.u32 	[%rd32+4], %r95;
	ld.global.u32 	%r96, [%rd30+8];
	ld.global.u32 	%r97, [%rd31+8];
	add.s32 	%r98, %r97, %r96;
	st.global.u32 	[%rd32+8], %r98;
	ld.global.u32 	%r99, [%rd30+12];
	ld.global.u32 	%r100, [%rd31+12];
	add.s32 	%r101, %r100, %r99;
	st.global.u32 	[%rd32+12], %r101;
	add.s32 	%r107, %r107, 4;
$L__BB0_10:
	setp.eq.s32 	%p8, %r10, 0;
	@%p8 bra 	$L__BB0_13;
	mul.wide.u32 	%rd33, %r107, 4;
	add.s64 	%rd39, %rd1, %rd33;
	add.s64 	%rd38, %rd2, %rd33;
	add.s64 	%rd37, %rd3, %rd33;
	neg.s32 	%r109, %r10;
$L__BB0_12:
	.pragma "nounroll";
	ld.global.u32 	%r102, [%rd37];
	ld.global.u32 	%r103, [%rd38];
	add.s32 	%r104, %r103, %r102;
	st.global.u32 	[%rd39], %r104;
	add.s64 	%rd39, %rd39, 4;
	add.s64 	%rd38, %rd38, 4;
	add.s64 	%rd37, %rd37, 4;
	add.s32 	%r109, %r109, 1;
	setp.ne.s32 	%p9, %r109, 0;
	@%p9 bra 	$L__BB0_12;
$L__BB0_13:
	ret;

}
	// .globl	_Z13addWithBlocksPiS_S_i
.visible .entry _Z13addWithBlocksPiS_S_i(
	.param .u64 .ptr .align 1 _Z13addWithBlocksPiS_S_i_param_0,
	.param .u64 .ptr .align 1 _Z13addWithBlocksPiS_S_i_param_1,
	.param .u64 .ptr .align 1 _Z13addWithBlocksPiS_S_i_param_2,
	.param .u32 _Z13addWithBlocksPiS_S_i_param_3
)
{
	.reg .pred 	%p<2>;
	.reg .b32 	%r<6>;
	.reg .b64 	%rd<11>;

	ld.param.u64 	%rd1, [_Z13addWithBlocksPiS_S_i_param_0];
	ld.param.u64 	%rd2, [_Z13addWithBlocksPiS_S_i_param_1];
	ld.param.u64 	%rd3, [_Z13addWithBlocksPiS_S_i_param_2];
	ld.param.u32 	%r2, [_Z13addWithBlocksPiS_S_i_param_3];
	mov.u32 	%r1, %ctaid.x;
	setp.ge.s32 	%p1, %r1, %r2;
	@%p1 bra 	$L__BB1_2;
	cvta.to.global.u64 	%rd4, %rd1;
	cvta.to.global.u64 	%rd5, %rd2;
	cvta.to.global.u64 	%rd6, %rd3;
	mul.wide.u32 	%rd7, %r1, 4;
	add.s64 	%rd8, %rd4, %rd7;
	ld.global.u32 	%r3, [%rd8];
	add.s64 	%rd9, %rd5, %rd7;
	ld.global.u32 	%r4, [%rd9];
	add.s32 	%r5, %r4, %r3;
	add.s64 	%rd10, %rd6, %rd7;
	st.global.u32 	[%rd10], %r5;
$L__BB1_2:
	ret;

}
	// .globl	_Z24addWithThreadsPartitionsPiS_S_i
.visible .entry _Z24addWithThreadsPartitionsPiS_S_i(
	.param .u64 .ptr .align 1 _Z24addWithThreadsPartitionsPiS_S_i_param_0,
	.param .u64 .ptr .align 1 _Z24addWithThreadsPartitionsPiS_S_i_param_1,
	.param .u64 .ptr .align 1 _Z24addWithThreadsPartitionsPiS_S_i_param_2,
	.param .u32 _Z24addWithThreadsPartitionsPiS_S_i_param_3
)
{
	.reg .pred 	%p<6>;
	.reg .b32 	%r<44>;
	.reg .b64 	%rd<18>;

	ld.param.u64 	%rd7, [_Z24addWithThreadsPartitionsPiS_S_i_param_0];
	ld.param.u64 	%rd8, [_Z24addWithThreadsPartitionsPiS_S_i_param_1];
	ld.param.u64 	%rd9, [_Z24addWithThreadsPartitionsPiS_S_i_param_2];
	ld.param.u32 	%r15, [_Z24addWithThreadsPartitionsPiS_S_i_param_3];
	cvta.to.global.u64 	%rd1, %rd9;
	cvta.to.global.u64 	%rd2, %rd8;
	cvta.to.global.u64 	%rd3, %rd7;
	mov.u32 	%r16, %tid.x;
	mov.u32 	%r17, %ntid.x;
	add.s32 	%r18, %r17, %r15;
	add.s32 	%r19, %r18, -1;
	div.u32 	%r20, %r19, %r17;
	mul.lo.s32 	%r1, %r20, %r16;
	add.s32 	%r21, %r1, %r20;
	min.s32 	%r2, %r21, %r15;
	setp.ge.s32 	%p1, %r1, %r2;
	@%p1 bra 	$L__BB2_7;
	sub.s32 	%r22, %r2, %r1;
	and.b32  	%r3, %r22, 3;
	setp.eq.s32 	%p2, %r3, 0;
	mov.u32 	%r41, %r1;
	@%p2 bra 	$L__BB2_4;
	neg.s32 	%r39, %r3;
	mov.u32 	%r41, %r1;
$L__BB2_3:
	.pragma "nounroll";
	mul.wide.s32 	%rd10, %r41, 4;
	add.s64 	%rd11, %rd3, %rd10;
	ld.global.u32 	%r23, [%rd11];
	add.s64 	%rd12, %rd2, %rd10;
	ld.global.u32 	%r24, [%rd12];
	add.s32 	%r25, %r24, %r23;
	add.s64 	%rd13, %rd1, %rd10;
	st.global.u32 	[%rd13], %r25;
	add.s32 	%r41, %r41, 1;
	add.s32 	%r39, %r39, 1;
	setp.ne.s32 	%p3, %r39, 0;
	@%p3 bra 	$L__BB2_3;
$L__BB2_4:
	sub.s32 	%r26, %r1, %r2;
	setp.gt.u32 	%p4, %r26, -4;
	@%p4 bra 	$L__BB2_7;
	sub.s32 	%r42, %r41, %r2;
	add.s64 	%rd4, %rd3, 8;
	add.s64 	%rd5, %rd2, 8;
	add.s64 	%rd6, %rd1, 8;
$L__BB2_6:
	mul.wide.s32 	%rd14, %r41, 4;
	add.s64 	%rd15, %rd4, %rd14;
	add.s64 	%rd16, %rd5, %rd14;
	add.s64 	%rd17, %rd6, %rd14;
	ld.global.u32 	%r27, [%rd15+-8];
	ld.global.u32 	%r28, [%rd16+-8];
	add.s32 	%r29, %r28, %r27;
	st.global.u32 	[%rd17+-8], %r29;
	ld.global.u32 	%r30, [%rd15+-4];
	ld.global.u32 	%r31, [%rd16+-4];
	add.s32 	%r32, %r31, %r30;
	st.global.u32 	[%rd17+-4], %r32;
	ld.global.u32 	%r33, [%rd15];
	ld.global.u32 	%r34, [%rd16];
	add.s32 	%r35, %r34, %r33;
	st.global.u32 	[%rd17], %r35;
	ld.global.u32 	%r36, [%rd15+4];
	ld.global.u32 	%r37, [%rd16+4];
	add.s32 	%r38, %r37, %r36;
	st.global.u32 	[%rd17+4], %r38;
	add.s32 	%r41, %r41, 4;
	add.s32 	%r42, %r42, 4;
	setp.ne.s32 	%p5, %r42, 0;
	@%p5 bra 	$L__BB2_6;
$L__BB2_7:
	ret;

}
	// .globl	_Z19addWithThreadsStepsPiS_S_i
.visible .entry _Z19addWithThreadsStepsPiS_S_i(
	.param .u64 .ptr .align 1 _Z19addWithThreadsStepsPiS_S_i_param_0,
	.param .u64 .ptr .align 1 _Z19addWithThreadsStepsPiS_S_i_param_1,
	.param .u64 .ptr .align 1 _Z19addWithThreadsStepsPiS_S_i_param_2,
	.param .u32 _Z19addWithThreadsStepsPiS_S_i_param_3
)
{
	.reg .pred 	%p<3>;
	.reg .b32 	%r<10>;
	.reg .b64 	%rd<11>;

	ld.param.u64 	%rd4, [_Z19addWithThreadsStepsPiS_S_i_param_0];
	ld.param.u64 	%rd5, [_Z19addWithThreadsStepsPiS_S_i_param_1];
	ld.param.u64 	%rd6, [_Z19addWithThreadsStepsPiS_S_i_param_2];
	ld.param.u32 	%r5, [_Z19addWithThreadsStepsPiS_S_i_param_3];
	mov.u32 	%r9, %tid.x;
	setp.ge.s32 	%p1, %r9, %r5;
	@%p1 bra 	$L__BB3_3;
	mov.u32 	%r2, %ntid.x;
	cvta.to.global.u64 	%rd1, %rd4;
	cvta.to.global.u64 	%rd2, %rd5;
	cvta.to.global.u64 	%rd3, %rd6;
$L__BB3_2:
	mul.wide.s32 	%rd7, %r9, 4;
	add.s64 	%rd8, %rd1, %rd7;
	ld.global.u32 	%r6, [%rd8];
	add.s64 	%rd9, %rd2, %rd7;
	ld.global.u32 	%r7, [%rd9];
	add.s32 	%r8, %r7, %r6;
	add.s64 	%rd10, %rd3, %rd7;
	st.global.u32 	[%rd10], %r8;
	add.s32 	%r9, %r9, %r2;
	setp.lt.s32 	%p2, %r9, %r5;
	@%p2 bra 	$L__BB3_2;
$L__BB3_3:
	ret;

}
	// .globl	_Z23addWithBlocksAndThreadsPiS_S_i
.visible .entry _Z23addWithBlocksAndThreadsPiS_S_i(
	.param .u64 .ptr .align 1 _Z23addWithBlocksAndThreadsPiS_S_i_param_0,
	.param .u64 .ptr .align 1 _Z23addWithBlocksAndThreadsPiS_S_i_param_1,
	.param .u64 .ptr .align 1 _Z23addWithBlocksAndThreadsPiS_S_i_param_2,
	.param .u32 _Z23addWithBlocksAndThreadsPiS_S_i_param_3
)
{
	.reg .pred 	%p<2>;
	.reg .b32 	%r<9>;
	.reg .b64 	%rd<11>;

	ld.param.u64 	%rd1, [_Z23addWithBlocksAndThreadsPiS_S_i_param_0];
	ld.param.u64 	%rd2, [_Z23addWithBlocksAndThreadsPiS_S_i_param_1];
	ld.param.u64 	%rd3, [_Z23addWithBlocksAndThreadsPiS_S_i_param_2];
	ld.param.u32 	%r2, [_Z23addWithBlocksAndThreadsPiS_S_i_param_3];
	mov.u32 	%r3, %tid.x;
	mov.u32 	%r4, %ctaid.x;
	mov.u32 	%r5, %ntid.x;
	mad.lo.s32 	%r1, %r4, %r5, %r3;
	setp.ge.s32 	%p1, %r1, %r2;
	@%p1 bra 	$L__BB4_2;
	cvta.to.global.u64 	%rd4, %rd1;
	cvta.to.global.u64 	%rd5, %rd2;
	cvta.to.global.u64 	%rd6, %rd3;
	mul.wide.s32 	%rd7, %r1, 4;
	add.s64 	%rd8, %rd4, %rd7;
	ld.global.u32 	%r6, [%rd8];
	add.s64 	%rd9, %rd5, %rd7;
	ld.global.u32 	%r7, [%rd9];
	add.s32 	%r8, %r7, %r6;
	add.s64 	%rd10, %rd6, %rd7;
	st.global.u32 	[%rd10], %r8;
$L__BB4_2:
	ret;

}


// ===== COMPILED SASS (sm_100) =====

	.target	sm_100

	.elftype	@"ET_EXEC"


//--------------------- .note.nv.tkinfo           --------------------------
	.section	.note.nv.tkinfo,"",@"SHT_NOTE"
	.sectionflags	@"SHF_NOTE_NV_TKINFO"
	.tkinfo
        /*0018*/ 	.word	0x00000002
        /*0030*/ 	.string	""
        /*0030*/ 	.string	"ptxas"
        /*0030*/ 	.string	"Cuda compilation tools, release 13.0, V13.0.88"
        /*0030*/ 	.string	"Build cuda_13.0.r13.0/compiler.36424714_0"
        /*0030*/ 	.string	"-arch sm_100 -m 64 "



//--------------------- .note.nv.cuinfo           --------------------------
	.section	.note.nv.cuinfo,"",@"SHT_NOTE"
	.sectionflags	@"SHF_NOTE_NV_CUINFO"
        /*0018*/ 	.short	0x0002
        /*001a*/ 	.short	0x0064
        /*001c*/ 	.short	0x0082
	.zero		2


//--------------------- .nv.info                  --------------------------
	.section	.nv.info,"",@"SHT_CUDA_INFO"
	.align	4


	//----- nvinfo : EIATTR_REGCOUNT
	.align		4
        /*0000*/ 	.byte	0x04, 0x2f
        /*0002*/ 	.short	(.L_1 - .L_0)
	.align		4
.L_0:
        /*0004*/ 	.word	index@(_Z3addPiS_S_i)
        /*0008*/ 	.word	0x00000014


	//----- nvinfo : EIATTR_FRAME_SIZE
	.align		4
.L_1:
        /*000c*/ 	.byte	0x04, 0x11
        /*000e*/ 	.short	(.L_3 - .L_2)
	.align		4
.L_2:
        /*0010*/ 	.word	index@(_Z3addPiS_S_i)
        /*0014*/ 	.word	0x00000000


	//----- nvinfo : EIATTR_REGCOUNT
	.align		4
.L_3:
        /*0018*/ 	.byte	0x04, 0x2f
        /*001a*/ 	.short	(.L_5 - .L_4)
	.align		4
.L_4:
        /*001c*/ 	.word	index@(_Z13addWithBlocksPiS_S_i)
        /*0020*/ 	.word	0x0000000c


	//----- nvinfo : EIATTR_FRAME_SIZE
	.align		4
.L_5:
        /*0024*/ 	.byte	0x04, 0x11
        /*0026*/ 	.short	(.L_7 - .L_6)
	.align		4
.L_6:
        /*0028*/ 	.word	index@(_Z13addWithBlocksPiS_S_i)
        /*002c*/ 	.word	0x00000000


	//----- nvinfo : EIATTR_REGCOUNT
	.align		4
.L_7:
        /*0030*/ 	.byte	0x04, 0x2f
        /*0032*/ 	.short	(.L_9 - .L_8)
	.align		4
.L_8:
        /*0034*/ 	.word	index@(_Z24addWithThreadsPartitionsPiS_S_i)
        /*0038*/ 	.word	0x00000014


	//----- nvinfo : EIATTR_FRAME_SIZE
	.align		4
.L_9:
        /*003c*/ 	.byte	0x04, 0x11
        /*003e*/ 	.short	(.L_11 - .L_10)
	.align		4
.L_10:
        /*0040*/ 	.word	index@(_Z24addWithThreadsPartitionsPiS_S_i)
        /*0044*/ 	.word	0x00000000


	//----- nvinfo : EIATTR_REGCOUNT
	.align		4
.L_11:
        /*0048*/ 	.byte	0x04, 0x2f
        /*004a*/ 	.short	(.L_13 - .L_12)
	.align		4
.L_12:
        /*004c*/ 	.word	index@(_Z19addWithThreadsStepsPiS_S_i)
        /*0050*/ 	.word	0x00000014


	//----- nvinfo : EIATTR_FRAME_SIZE
	.align		4
.L_13:
        /*0054*/ 	.byte	0x04, 0x11
        /*0056*/ 	.short	(.L_15 - .L_14)
	.align		4
.L_14:
        /*0058*/ 	.word	index@(_Z19addWithThreadsStepsPiS_S_i)
        /*005c*/ 	.word	0x00000000


	//----- nvinfo : EIATTR_REGCOUNT
	.align		4
.L_15:
        /*0060*/ 	.byte	0x04, 0x2f
        /*0062*/ 	.short	(.L_17 - .L_16)
	.align		4
.L_16:
        /*0064*/ 	.word	index@(_Z23addWithBlocksAndThreadsPiS_S_i)
        /*0068*/ 	.word	0x0000000c


	//----- nvinfo : EIATTR_FRAME_SIZE
	.align		4
.L_17:
        /*006c*/ 	.byte	0x04, 0x11
        /*006e*/ 	.short	(.L_19 - .L_18)
	.align		4
.L_18:
        /*0070*/ 	.word	index@(_Z23addWithBlocksAndThreadsPiS_S_i)
        /*0074*/ 	.word	0x00000000


	//----- nvinfo : EIATTR_MIN_STACK_SIZE
	.align		4
.L_19:
        /*0078*/ 	.byte	0x04, 0x12
        /*007a*/ 	.short	(.L_21 - .L_20)
	.align		4
.L_20:
        /*007c*/ 	.word	index@(_Z23addWithBlocksAndThreadsPiS_S_i)
        /*0080*/ 	.word	0x00000000


	//----- nvinfo : EIATTR_MIN_STACK_SIZE
	.align		4
.L_21:
        /*0084*/ 	.byte	0x04, 0x12
        /*0086*/ 	.short	(.L_23 - .L_22)
	.align		4
.L_22:
        /*0088*/ 	.word	index@(_Z19addWithThreadsStepsPiS_S_i)
        /*008c*/ 	.word	0x00000000


	//----- nvinfo : EIATTR_MIN_STACK_SIZE
	.align		4
.L_23:
        /*0090*/ 	.byte	0x04, 0x12
        /*0092*/ 	.short	(.L_25 - .L_24)
	.align		4
.L_24:
        /*0094*/ 	.word	index@(_Z24addWithThreadsPartitionsPiS_S_i)
        /*0098*/ 	.word	0x00000000


	//----- nvinfo : EIATTR_MIN_STACK_SIZE
	.align		4
.L_25:
        /*009c*/ 	.byte	0x04, 0x12
        /*009e*/ 	.short	(.L_27 - .L_26)
	.align		4
.L_26:
        /*00a0*/ 	.word	index@(_Z13addWithBlocksPiS_S_i)
        /*00a4*/ 	.word	0x00000000


	//----- nvinfo : EIATTR_MIN_STACK_SIZE
	.align		4
.L_27:
        /*00a8*/ 	.byte	0x04, 0x12
        /*00aa*/ 	.short	(.L_29 - .L_28)
	.align		4
.L_28:
        /*00ac*/ 	.word	index@(_Z3addPiS_S_i)
        /*00b0*/ 	.word	0x00000000
.L_29:


//--------------------- .nv.compat                --------------------------
	.section	.nv.compat,"",@"SHT_CUDA_COMPAT_INFO"
	.align	4
        /*0000*/ 	.byte	0x02, 0x09, 0x00, 0x00, 0x02, 0x02, 0x01, 0x00, 0x02, 0x05, 0x05, 0x00, 0x03, 0x07, 0x01, 0x01
        /*0010*/ 	.byte	0x02, 0x03, 0x00, 0x00, 0x02, 0x06, 0x01, 0x00, 0x04, 0x0b, 0x08, 0x00, 0x09, 0x00, 0x00, 0x00
        /*0020*/ 	.byte	0x00, 0x00, 0x00, 0x00


//--------------------- .nv.info._Z23addWithBlocksAndThreadsPiS_S_i --------------------------
	.section	.nv.info._Z23addWithBlocksAndThreadsPiS_S_i,"",@"SHT_CUDA_INFO"
	.sectionflags	@""
	.align	4


	//----- nvinfo : EIATTR_CUDA_API_VERSION
	.align		4
        /*0000*/ 	.byte	0x04, 0x37
        /*0002*/ 	.short	(.L_31 - .L_30)
.L_30:
        /*0004*/ 	.word	0x00000082


	//----- nvinfo : EIATTR_KPARAM_INFO
	.align		4
.L_31:
        /*0008*/ 	.byte	0x04, 0x17
        /*000a*/ 	.short	(.L_33 - .L_32)
.L_32:
        /*000c*/ 	.word	0x00000000
        /*0010*/ 	.short	0x0003
        /*0012*/ 	.short	0x0018
        /*0014*/ 	.byte	0x00, 0xf0, 0x11, 0x00


	//----- nvinfo : EIATTR_KPARAM_INFO
	.align		4
.L_33:
        /*0018*/ 	.byte	0x04, 0x17
        /*001a*/ 	.short	(.L_35 - .L_34)
.L_34:
        /*001c*/ 	.word	0x00000000
        /*0020*/ 	.short	0x0002
        /*0022*/ 	.short	0x0010
        /*0024*/ 	.byte	0x00, 0xf5, 0x21, 0x00


	//----- nvinfo : EIATTR_KPARAM_INFO
	.align		4
.L_35:
        /*0028*/ 	.byte	0x04, 0x17
        /*002a*/ 	.short	(.L_37 - .L_36)
.L_36:
        /*002c*/ 	.word	0x00000000
        /*0030*/ 	.short	0x0001
        /*0032*/ 	.short	0x0008
        /*0034*/ 	.byte	0x00, 0xf5, 0x21, 0x00


	//----- nvinfo : EIATTR_KPARAM_INFO
	.align		4
.L_37:
        /*0038*/ 	.byte	0x04, 0x17
        /*003a*/ 	.short	(.L_39 - .L_38)
.L_38:
        /*003c*/ 	.word	0x00000000
        /*0040*/ 	.short	0x0000
        /*0042*/ 	.short	0x0000
        /*0044*/ 	.byte	0x00, 0xf5, 0x21, 0x00


	//----- nvinfo : EIATTR_SPARSE_MMA_MASK
	.align		4
.L_39:
        /*0048*/ 	.byte	0x03, 0x50
        /*004a*/ 	.short	0x0000


	//----- nvinfo : EIATTR_MAXREG_COUNT
	.align		4
        /*004c*/ 	.byte	0x03, 0x1b
        /*004e*/ 	.short	0x00ff


	//----- nvinfo : EIATTR_MERCURY_ISA_VERSION
	.align		4
        /*0050*/ 	.byte	0x03, 0x5f
        /*0052*/ 	.short	0x0101


	//----- nvinfo : EIATTR_VRC_CTA_INIT_COUNT
	.align		4
        /*0054*/ 	.byte	0x02, 0x4a
	.zero		1
	.zero		1


	//----- nvinfo : EIATTR_EXIT_INSTR_OFFSETS
	.align		4
        /*0058*/ 	.byte	0x04, 0x1c
        /*005a*/ 	.short	(.L_41 - .L_40)


	//   ....[0]....
.L_40:
        /*005c*/ 	.word	0x00000070


	//   ....[1]....
        /*0060*/ 	.word	0x00000130


	//----- nvinfo : EIATTR_CBANK_PARAM_SIZE
	.align		4
.L_41:
        /*0064*/ 	.byte	0x03, 0x19
        /*0066*/ 	.short	0x001c


	//----- nvinfo : EIATTR_PARAM_CBANK
	.align		4
        /*0068*/ 	.byte	0x04, 0x0a
        /*006a*/ 	.short	(.L_43 - .L_42)
	.align		4
.L_42:
        /*006c*/ 	.word	index@(.nv.constant0._Z23addWithBlocksAndThreadsPiS_S_i)
        /*0070*/ 	.short	0x0380
        /*0072*/ 	.short	0x001c


	//----- nvinfo : EIATTR_SW_WAR
	.align		4
.L_43:
        /*0074*/ 	.byte	0x04, 0x36
        /*0076*/ 	.short	(.L_45 - .L_44)
.L_44:
        /*0078*/ 	.word	0x00000008
.L_45:


//--------------------- .nv.info._Z19addWithThreadsStepsPiS_S_i --------------------------
	.section	.nv.info._Z19addWithThreadsStepsPiS_S_i,"",@"SHT_CUDA_INFO"
	.sectionflags	@""
	.align	4


	//----- nvinfo : EIATTR_CUDA_API_VERSION
	.align		4
        /*0000*/ 	.byte	0x04, 0x37
        /*0002*/ 	.short	(.L_47 - .L_46)
.L_46:
        /*0004*/ 	.word	0x00000082


	//----- nvinfo : EIATTR_KPARAM_INFO
	.align		4
.L_47:
        /*0008*/ 	.byte	0x04, 0x17
        /*000a*/ 	.short	(.L_49 - .L_48)
.L_48:
        /*000c*/ 	.word	0x00000000
        /*0010*/ 	.short	0x0003
        /*0012*/ 	.short	0x0018
        /*0014*/ 	.byte	0x00, 0xf0, 0x11, 0x00


	//----- nvinfo : EIATTR_KPARAM_INFO
	.align		4
.L_49:
        /*0018*/ 	.byte	0x04, 0x17
        /*001a*/ 	.short	(.L_51 - .L_50)
.L_50:
        /*001c*/ 	.word	0x00000000
        /*0020*/ 	.short	0x0002
        /*0022*/ 	.short	0x0010
        /*0024*/ 	.byte	0x00, 0xf5, 0x21, 0x00


	//----- nvinfo : EIATTR_KPARAM_INFO
	.align		4
.L_51:
        /*0028*/ 	.byte	0x04, 0x17
        /*002a*/ 	.short	(.L_53 - .L_52)
.L_52:
        /*002c*/ 	.word	0x00000000
        /*0030*/ 	.short	0x0001
        /*0032*/ 	.short	0x0008
        /*0034*/ 	.byte	0x00, 0xf5, 0x21, 0x00


	//----- nvinfo : EIATTR_KPARAM_INFO
	.align		4
.L_53:
        /*0038*/ 	.byte	0x04, 0x17
        /*003a*/ 	.short	(.L_55 - .L_54)
.L_54:
        /*003c*/ 	.word	0x00000000
        /*0040*/ 	.short	0x0000
        /*0042*/ 	.short	0x0000
        /*0044*/ 	.byte	0x00, 0xf5, 0x21, 0x00


	//----- nvinfo : EIATTR_SPARSE_MMA_MASK
	.align		4
.L_55:
        /*0048*/ 	.byte	0x03, 0x50
        /*004a*/ 	.short	0x0000


	//----- nvinfo : EIATTR_MAXREG_COUNT
	.align		4
        /*004c*/ 	.byte	0x03, 0x1b
        /*004e*/ 	.short	0x00ff


	//----- nvinfo : EIATTR_MERCURY_ISA_VERSION
	.align		4
        /*0050*/ 	.byte	0x03, 0x5f
        /*0052*/ 	.short	0x0101


	//----- nvinfo : EIATTR_VRC_CTA_INIT_COUNT
	.align		4
        /*0054*/ 	.byte	0x02, 0x4a
	.zero		1
	.zero		1


	//----- nvinfo : EIATTR_EXIT_INSTR_OFFSETS
	.align		4
        /*0058*/ 	.byte	0x04, 0x1c
        /*005a*/ 	.short	(.L_57 - .L_56)


	//   ....[0]....
.L_56:
        /*005c*/ 	.word	0x00000040


	//   ....[1]....
        /*0060*/ 	.word	0x00000140


	//----- nvinfo : EIATTR_CRS_STACK_SIZE
	.align		4
.L_57:
        /*0064*/ 	.byte	0x04, 0x1e
        /*0066*/ 	.short	(.L_59 - .L_58)
.L_58:
        /*0068*/ 	.word	0x00000000


	//----- nvinfo : EIATTR_CBANK_PARAM_SIZE
	.align		4
.L_59:
        /*006c*/ 	.byte	0x03, 0x19
        /*006e*/ 	.short	0x001c


	//----- nvinfo : EIATTR_PARAM_CBANK
	.align		4
        /*0070*/ 	.byte	0x04, 0x0a
        /*0072*/ 	.short	(.L_61 - .L_60)
	.align		4
.L_60:
        /*0074*/ 	.word	index@(.nv.constant0._Z19addWithThreadsStepsPiS_S_i)
        /*0078*/ 	.short	0x0380
        /*007a*/ 	.short	0x001c


	//----- nvinfo : EIATTR_SW_WAR
	.align		4
.L_61:
        /*007c*/ 	.byte	0x04, 0x36
        /*007e*/ 	.short	(.L_63 - .L_62)
.L_62:
        /*0080*/ 	.word	0x00000008
.L_63:


//--------------------- .nv.info._Z24addWithThreadsPartitionsPiS_S_i --------------------------
	.section	.nv.info._Z24addWithThreadsPartitionsPiS_S_i,"",@"SHT_CUDA_INFO"
	.sectionflags	@""
	.align	4


	//----- nvinfo : EIATTR_CUDA_API_VERSION
	.align		4
        /*0000*/ 	.byte	0x04, 0x37
        /*0002*/ 	.short	(.L_65 - .L_64)
.L_64:
        /*0004*/ 	.word	0x00000082


	//----- nvinfo : EIATTR_KPARAM_INFO
	.align		4
.L_65:
        /*0008*/ 	.byte	0x04, 0x17
        /*000a*/ 	.short	(.L_67 - .L_66)
.L_66:
        /*000c*/ 	.word	0x00000000
        /*0010*/ 	.short	0x0003
        /*0012*/ 	.short	0x0018
        /*0014*/ 	.byte	0x00, 0xf0, 0x11, 0x00


	//----- nvinfo : EIATTR_KPARAM_INFO
	.align		4
.L_67:
        /*0018*/ 	.byte	0x04, 0x17
        /*001a*/ 	.short	(.L_69 - .L_68)
.L_68:
        /*001c*/ 	.word	0x00000000
        /*0020*/ 	.short	0x0002
        /*0022*/ 	.short	0x0010
        /*0024*/ 	.byte	0x00, 0xf5, 0x21, 0x00


	//----- nvinfo : EIATTR_KPARAM_INFO
	.align		4
.L_69:
        /*0028*/ 	.byte	0x04, 0x17
        /*002a*/ 	.short	(.L_71 - .L_70)
.L_70:
        /*002c*/ 	.word	0x00000000
        /*0030*/ 	.short	0x0001
        /*0032*/ 	.short	0x0008
        /*0034*/ 	.byte	0x00, 0xf5, 0x21, 0x00


	//----- nvinfo : EIATTR_KPARAM_INFO
	.align		4
.L_71:
        /*0038*/ 	.byte	0x04, 0x17
        /*003a*/ 	.short	(.L_73 - .L_72)
.L_72:
        /*003c*/ 	.word	0x00000000
        /*0040*/ 	.short	0x0000
        /*0042*/ 	.short	0x0000
        /*0044*/ 	.byte	0x00, 0xf5, 0x21, 0x00


	//----- nvinfo : EIATTR_SPARSE_MMA_MASK
	.align		4
.L_73:
        /*0048*/ 	.byte	0x03, 0x50
        /*004a*/ 	.short	0x0000


	//----- nvinfo : EIATTR_MAXREG_COUNT
	.align		4
        /*004c*/ 	.byte	0x03, 0x1b
        /*004e*/ 	.short	0x00ff


	//----- nvinfo : EIATTR_MERCURY_ISA_VERSION
	.align		4
        /*0050*/ 	.byte	0x03, 0x5f
        /*0052*/ 	.short	0x0101


	//----- nvinfo : EIATTR_VRC_CTA_INIT_COUNT
	.align		4
        /*0054*/ 	.byte	0x02, 0x4a
	.zero		1
	.zero		1


	//----- nvinfo : EIATTR_EXIT_INSTR_OFFSETS
	.align		4
        /*0058*/ 	.byte	0x04, 0x1c
        /*005a*/ 	.short	(.L_75 - .L_74)


	//   ....[0]....
.L_74:
        /*005c*/ 	.word	0x000001a0


	//   ....[1]....
        /*0060*/ 	.word	0x00000320


	//   ....[2]....
        /*0064*/ 	.word	0x00000590


	//----- nvinfo : EIATTR_CRS_STACK_SIZE
	.align		4
.L_75:
        /*0068*/ 	.byte	0x04, 0x1e
        /*006a*/ 	.short	(.L_77 - .L_76)
.L_76:
        /*006c*/ 	.word	0x00000000


	//----- nvinfo : EIATTR_CBANK_PARAM_SIZE
	.align		4
.L_77:
        /*0070*/ 	.byte	0x03, 0x19
        /*0072*/ 	.short	0x001c


	//----- nvinfo : EIATTR_PARAM_CBANK
	.align		4
        /*0074*/ 	.byte	0x04, 0x0a
        /*0076*/ 	.short	(.L_79 - .L_78)
	.align		4
.L_78:
        /*0078*/ 	.word	index@(.nv.constant0._Z24addWithThreadsPartitionsPiS_S_i)
        /*007c*/ 	.short	0x0380
        /*007e*/ 	.short	0x001c


	//----- nvinfo : EIATTR_SW_WAR
	.align		4
.L_79:
        /*0080*/ 	.byte	0x04, 0x36
        /*0082*/ 	.short	(.L_81 - .L_80)
.L_80:
        /*0084*/ 	.word	0x00000008
.L_81:


//--------------------- .nv.info._Z13addWithBlocksPiS_S_i --------------------------
	.section	.nv.info._Z13addWithBlocksPiS_S_i,"",@"SHT_CUDA_INFO"
	.sectionflags	@""
	.align	4


	//----- nvinfo : EIATTR_CUDA_API_VERSION
	.align		4
        /*0000*/ 	.byte	0x04, 0x37
        /*0002*/ 	.short	(.L_83 - .L_82)
.L_82:
        /*0004*/ 	.word	0x00000082


	//----- nvinfo : EIATTR_KPARAM_INFO
	.align		4
.L_83:
        /*0008*/ 	.byte	0x04, 0x17
        /*000a*/ 	.short	(.L_85 - .L_84)
.L_84:
        /*000c*/ 	.word	0x00000000
        /*0010*/ 	.short	0x0003
        /*0012*/ 	.short	0x0018
        /*0014*/ 	.byte	0x00, 0xf0, 0x11, 0x00


	//----- nvinfo : EIATTR_KPARAM_INFO
	.align		4
.L_85:
        /*0018*/ 	.byte	0x04, 0x17
        /*001a*/ 	.short	(.L_87 - .L_86)
.L_86:
        /*001c*/ 	.word	0x00000000
        /*0020*/ 	.short	0x0002
        /*0022*/ 	.short	0x0010
        /*0024*/ 	.byte	0x00, 0xf5, 0x21, 0x00


	//----- nvinfo : EIATTR_KPARAM_INFO
	.align		4
.L_87:
        /*0028*/ 	.byte	0x04, 0x17
        /*002a*/ 	.short	(.L_89 - .L_88)
.L_88:
        /*002c*/ 	.word	0x00000000
        /*0030*/ 	.short	0x0001
        /*0032*/ 	.short	0x0008
        /*0034*/ 	.byte	0x00, 0xf5, 0x21, 0x00


	//----- nvinfo : EIATTR_KPARAM_INFO
	.align		4
.L_89:
        /*0038*/ 	.byte	0x04, 0x17
        /*003a*/ 	.short	(.L_91 - .L_90)
.L_90:
        /*003c*/ 	.word	0x00000000
        /*0040*/ 	.short	0x0000
        /*0042*/ 	.short	0x0000
        /*0044*/ 	.byte	0x00, 0xf5, 0x21, 0x00


	//----- nvinfo : EIATTR_SPARSE_MMA_MASK
	.align		4
.L_91:
        /*0048*/ 	.byte	0x03, 0x50
        /*004a*/ 	.short	0x0000


	//----- nvinfo : EIATTR_MAXREG_COUNT
	.align		4
        /*004c*/ 	.byte	0x03, 0x1b
        /*004e*/ 	.short	0x00ff


	//----- nvinfo : EIATTR_MERCURY_ISA_VERSION
	.align		4
        /*0050*/ 	.byte	0x03, 0x5f
        /*0052*/ 	.short	0x0101


	//----- nvinfo : EIATTR_VRC_CTA_INIT_COUNT
	.align		4
        /*0054*/ 	.byte	0x02, 0x4a
	.zero		1
	.zero		1


	//----- nvinfo : EIATTR_EXIT_INSTR_OFFSETS
	.align		4
        /*0058*/ 	.byte	0x04, 0x1c
        /*005a*/ 	.short	(.L_93 - .L_92)


	//   ....[0]....
.L_92:
        /*005c*/ 	.word	0x00000040


	//   ....[1]....
        /*0060*/ 	.word	0x00000100


	//----- nvinfo : EIATTR_CBANK_PARAM_SIZE
	.align		4
.L_93:
        /*0064*/ 	.byte	0x03, 0x19
        /*0066*/ 	.short	0x001c


	//----- nvinfo : EIATTR_PARAM_CBANK
	.align		4
        /*0068*/ 	.byte	0x04, 0x0a
        /*006a*/ 	.short	(.L_95 - .L_94)
	.align		4
.L_94:
        /*006c*/ 	.word	index@(.nv.constant0._Z13addWithBlocksPiS_S_i)
        /*0070*/ 	.short	0x0380
        /*0072*/ 	.short	0x001c


	//----- nvinfo : EIATTR_SW_WAR
	.align		4
.L_95:
        /*0074*/ 	.byte	0x04, 0x36
        /*0076*/ 	.short	(.L_97 - .L_96)
.L_96:
        /*0078*/ 	.word	0x00000008
.L_97:


//--------------------- .nv.info._Z3addPiS_S_i    --------------------------
	.section	.nv.info._Z3addPiS_S_i,"",@"SHT_CUDA_INFO"
	.sectionflags	@""
	.align	4


	//----- nvinfo : EIATTR_CUDA_API_VERSION
	.align		4
        /*0000*/ 	.byte	0x04, 0x37
        /*0002*/ 	.short	(.L_99 - .L_98)
.L_98:
        /*0004*/ 	.word	0x00000082


	//----- nvinfo : EIATTR_KPARAM_INFO
	.align		4
.L_99:
        /*0008*/ 	.byte	0x04, 0x17
        /*000a*/ 	.short	(.L_101 - .L_100)
.L_100:
        /*000c*/ 	.word	0x00000000
        /*0010*/ 	.short	0x0003
        /*0012*/ 	.short	0x0018
        /*0014*/ 	.byte	0x00, 0xf0, 0x11, 0x00


	//----- nvinfo : EIATTR_KPARAM_INFO
	.align		4
.L_101:
        /*0018*/ 	.byte	0x04, 0x17
        /*001a*/ 	.short	(.L_103 - .L_102)
.L_102:
        /*001c*/ 	.word	0x00000000
        /*0020*/ 	.short	0x0002
        /*0022*/ 	.short	0x0010
        /*0024*/ 	.byte	0x00, 0xf5, 0x21, 0x00


	//----- nvinfo : EIATTR_KPARAM_INFO
	.align		4
.L_103:
        /*0028*/ 	.byte	0x04, 0x17
        /*002a*/ 	.short	(.L_105 - .L_104)
.L_104:
        /*002c*/ 	.word	0x00000000
        /*0030*/ 	.short	0x0001
        /*0032*/ 	.short	0x0008
        /*0034*/ 	.byte	0x00, 0xf5, 0x21, 0x00


	//----- nvinfo : EIATTR_KPARAM_INFO
	.align		4
.L_105:
        /*0038*/ 	.byte	0x04, 0x17
        /*003a*/ 	.short	(.L_107 - .L_106)
.L_106:
        /*003c*/ 	.word	0x00000000
        /*0040*/ 	.short	0x0000
        /*0042*/ 	.short	0x0000
        /*0044*/ 	.byte	0x00, 0xf5, 0x21, 0x00


	//----- nvinfo : EIATTR_SPARSE_MMA_MASK
	.align		4
.L_107:
        /*0048*/ 	.byte	0x03, 0x50
        /*004a*/ 	.short	0x0000


	//----- nvinfo : EIATTR_MAXREG_COUNT
	.align		4
        /*004c*/ 	.byte	0x03, 0x1b
        /*004e*/ 	.short	0x00ff


	//----- nvinfo : EIATTR_MERCURY_ISA_VERSION
	.align		4
        /*0050*/ 	.byte	0x03, 0x5f
        /*0052*/ 	.short	0x0101


	//----- nvinfo : EIATTR_VRC_CTA_INIT_COUNT
	.align		4
        /*0054*/ 	.byte	0x02, 0x4a
	.zero		1
	.zero		1


	//----- nvinfo : EIATTR_EXIT_INSTR_OFFSETS
	.align		4
        /*0058*/ 	.byte	0x04, 0x1c
        /*005a*/ 	.short	(.L_109 - .L_108)


	//   ....[0]....
.L_108:
        /*005c*/ 	.word	0x00000030


	//   ....[1]....
        /*0060*/ 	.word	0x00000680


	//   ....[2]....
        /*0064*/ 	.word	0x00000940


	//   ....[3]....
        /*0068*/ 	.word	0x00000b00


	//   ....[4]....
        /*006c*/ 	.word	0x00000ce0


	//----- nvinfo : EIATTR_CBANK_PARAM_SIZE
	.align		4
.L_109:
        /*0070*/ 	.byte	0x03, 0x19
        /*0072*/ 	.short	0x001c


	//----- nvinfo : EIATTR_PARAM_CBANK
	.align		4
        /*0074*/ 	.byte	0x04, 0x0a
        /*0076*/ 	.short	(.L_111 - .L_110)
	.align		4
.L_110:
        /*0078*/ 	.word	index@(.nv.constant0._Z3addPiS_S_i)
        /*007c*/ 	.short	0x0380
        /*007e*/ 	.short	0x001c


	//----- nvinfo : EIATTR_SW_WAR
	.align		4
.L_111:
        /*0080*/ 	.byte	0x04, 0x36
        /*0082*/ 	.short	(.L_113 - .L_112)
.L_112:
        /*0084*/ 	.word	0x00000008
.L_113:


//--------------------- .nv.callgraph             --------------------------
	.section	.nv.callgraph,"",@"SHT_CUDA_CALLGRAPH"
	.align	4
	.sectionentsize	8
	.align		4
        /*0000*/ 	.word	0x00000000
	.align		4
        /*0004*/ 	.word	0xffffffff
	.align		4
        /*0008*/ 	.word	0x00000000
	.align		4
        /*000c*/ 	.word	0xfffffffe
	.align		4
        /*0010*/ 	.word	0x00000000
	.align		4
        /*0014*/ 	.word	0xfffffffd
	.align		4
        /*0018*/ 	.word	0x00000000
	.align		4
        /*001c*/ 	.word	0xfffffffc


//--------------------- .text._Z23addWithBlocksAndThreadsPiS_S_i --------------------------
	.section	.text._Z23addWithBlocksAndThreadsPiS_S_i,"ax",@progbits
	.align	128
        .global         _Z23addWithBlocksAndThreadsPiS_S_i
        .type           _Z23addWithBlocksAndThreadsPiS_S_i,@function
        .size           _Z23addWithBlocksAndThreadsPiS_S_i,(.L_x_15 - _Z23addWithBlocksAndThreadsPiS_S_i)
        .other          _Z23addWithBlocksAndThreadsPiS_S_i,@"STO_CUDA_ENTRY STV_DEFAULT"
_Z23addWithBlocksAndThreadsPiS_S_i:
.text._Z23addWithBlocksAndThreadsPiS_S_i:
[----:B------:R-:W-:Y:S01]  /*0000*/  LDC R1, c[0x0][0x37c] ;  /* 0x0000df00ff017b82 */ /* 0x000fe20000000800 */
[----:B------:R-:W0:Y:S07]  /*0010*/  S2R R9, SR_TID.X ;  /* 0x0000000000097919 */ /* 0x000e2e0000002100 */
[----:B------:R-:W0:Y:S01]  /*0020*/  S2UR UR4, SR_CTAID.X ;  /* 0x00000000000479c3 */ /* 0x000e220000002500 */
[----:B------:R-:W1:Y:S07]  /*0030*/  LDCU UR5, c[0x0][0x398] ;  /* 0x00007300ff0577ac */ /* 0x000e6e0008000800 */
[----:B------:R-:W0:Y:S02]  /*0040*/  LDC R0, c[0x0][0x360] ;  /* 0x0000d800ff007b82 */ /* 0x000e240000000800 */
[----:B0-----:R-:W-:-:S05]  /*0050*/  IMAD R9, R0, UR4, R9 ;  /* 0x0000000400097c24 */ /* 0x001fca000f8e0209 */
[----:B-1----:R-:W-:-:S13]  /*0060*/  ISETP.GE.AND P0, PT, R9, UR5, PT ;  /* 0x0000000509007c0c */ /* 0x002fda000bf06270 */
[----:B------:R-:W-:Y:S05]  /*0070*/  @P0 EXIT ;  /* 0x000000000000094d */ /* 0x000fea0003800000 */
[----:B------:R-:W0:Y:S01]  /*0080*/  LDC.64 R2, c[0x0][0x380] ;  /* 0x0000e000ff027b82 */ /* 0x000e220000000a00 */
[----:B------:R-:W1:Y:S07]  /*0090*/  LDCU.64 UR4, c[0x0][0x358] ;  /* 0x00006b00ff0477ac */ /* 0x000e6e0008000a00 */
[----:B------:R-:W2:Y:S08]  /*00a0*/  LDC.64 R4, c[0x0][0x388] ;  /* 0x0000e200ff047b82 */ /* 0x000eb00000000a00 */
[----:B------:R-:W3:Y:S01]  /*00b0*/  LDC.64 R6, c[0x0][0x390] ;  /* 0x0000e400ff067b82 */ /* 0x000ee20000000a00 */
[----:B0-----:R-:W-:-:S06]  /*00c0*/  IMAD.WIDE R2, R9, 0x4, R2 ;  /* 0x0000000409027825 */ /* 0x001fcc00078e0202 */
[----:B-1----:R-:W4:Y:S01]  /*00d0*/  LDG.E R2, desc[UR4][R2.64] ;  /* 0x0000000402027981 */ /* 0x002f22000c1e1900 */
[----:B--2---:R-:W-:-:S06]  /*00e0*/  IMAD.WIDE R4, R9, 0x4, R4 ;  /* 0x0000000409047825 */ /* 0x004fcc00078e0204 */
[----:B------:R-:W4:Y:S01]  /*00f0*/  LDG.E R5, desc[UR4][R4.64] ;  /* 0x0000000404057981 */ /* 0x000f22000c1e1900 */
[----:B---3--:R-:W-:Y:S01]  /*0100*/  IMAD.WIDE R6, R9, 0x4, R6 ;  /* 0x0000000409067825 */ /* 0x008fe200078e0206 */
[----:B----4-:R-:W-:-:S05]  /*0110*/  IADD3 R9, PT, PT, R2, R5, RZ ;  /* 0x0000000502097210 */ /* 0x010fca0007ffe0ff */
[----:B------:R-:W-:Y:S01]  /*0120*/  STG.E desc[UR4][R6.64], R9 ;  /* 0x0000000906007986 */ /* 0x000fe2000c101904 */
[----:B------:R-:W-:Y:S05]  /*0130*/  EXIT ;  /* 0x000000000000794d */ /* 0x000fea0003800000 */
.L_x_0:
[----:B------:R-:W-:-:S00]  /*0140*/  BRA `(.L_x_0) ;  /* 0xfffffffc00fc7947 */ /* 0x000fc0000383ffff */
[----:B------:R-:W-:-:S00]  /*0150*/  NOP ;  /* 0x0000000000007918 */ /* 0x000fc00000000000 */
        /* <DEDUP_REMOVED lines=10> */
.L_x_15:


//--------------------- .text._Z19addWithThreadsStepsPiS_S_i --------------------------
	.section	.text._Z19addWithThreadsStepsPiS_S_i,"ax",@progbits
	.align	128
        .global         _Z19addWithThreadsStepsPiS_S_i
        .type           _Z19addWithThreadsStepsPiS_S_i,@function
        .size           _Z19addWithThreadsStepsPiS_S_i,(.L_x_16 - _Z19addWithThreadsStepsPiS_S_i)
        .other          _Z19addWithThreadsStepsPiS_S_i,@"STO_CUDA_ENTRY STV_DEFAULT"
_Z19addWithThreadsStepsPiS_S_i:
.text._Z19addWithThreadsStepsPiS_S_i:
[----:B------:R-:W-:Y:S01]  /*0000*/  LDC R1, c[0x0][0x37c] ;  /* 0x0000df00ff017b82 */ /* 0x000fe20000000800 */
[----:B------:R-:W0:Y:S01]  /*0010*/  S2R R15, SR_TID.X ;  /* 0x00000000000f7919 */ /* 0x000e220000002100 */
[----:B------:R-:W0:Y:S02]  /*0020*/  LDCU UR5, c[0x0][0x398] ;  /* 0x00007300ff0577ac */ /* 0x000e240008000800 */
[----:B0-----:R-:W-:-:S13]  /*0030*/  ISETP.GE.AND P0, PT, R15, UR5, PT ;  /* 0x000000050f007c0c */ /* 0x001fda000bf06270 */
[----:B------:R-:W-:Y:S05]  /*0040*/  @P0 EXIT ;  /* 0x000000000000094d */ /* 0x000fea0003800000 */
[----:B------:R-:W0:Y:S01]  /*0050*/  LDC.64 R12, c[0x0][0x390] ;  /* 0x0000e400ff0c7b82 */ /* 0x000e220000000a00 */
[----:B------:R-:W1:Y:S01]  /*0060*/  LDCU UR4, c[0x0][0x360] ;  /* 0x00006c00ff0477ac */ /* 0x000e620008000800 */
[----:B------:R-:W2:Y:S06]  /*0070*/  LDCU.64 UR6, c[0x0][0x358] ;  /* 0x00006b00ff0677ac */ /* 0x000eac0008000a00 */
[----:B------:R-:W3:Y:S08]  /*0080*/  LDC.64 R8, c[0x0][0x380] ;  /* 0x0000e000ff087b82 */ /* 0x000ef00000000a00 */
[----:B------:R-:W4:Y:S02]  /*0090*/  LDC.64 R10, c[0x0][0x388] ;  /* 0x0000e200ff0a7b82 */ /* 0x000f240000000a00 */
.L_x_1:
[----:B---3--:R-:W-:-:S04]  /*00a0*/  IMAD.WIDE R2, R15, 0x4, R8 ;  /* 0x000000040f027825 */ /* 0x008fc800078e0208 */
[C---:B----4-:R-:W-:Y:S02]  /*00b0*/  IMAD.WIDE R4, R15.reuse, 0x4, R10 ;  /* 0x000000040f047825 */ /* 0x050fe400078e020a */
[----:B--2---:R-:W2:Y:S04]  /*00c0*/  LDG.E R2, desc[UR6][R2.64] ;  /* 0x0000000602027981 */ /* 0x004ea8000c1e1900 */
[----:B------:R-:W2:Y:S01]  /*00d0*/  LDG.E R5, desc[UR6][R4.64] ;  /* 0x0000000604057981 */ /* 0x000ea2000c1e1900 */
[C---:B0-----:R-:W-:Y:S01]  /*00e0*/  IMAD.WIDE R6, R15.reuse, 0x4, R12 ;  /* 0x000000040f067825 */ /* 0x041fe200078e020c */
[----:B-1----:R-:W-:-:S04]  /*00f0*/  IADD3 R15, PT, PT, R15, UR4, RZ ;  /* 0x000000040f0f7c10 */ /* 0x002fc8000fffe0ff */
[----:B------:R-:W-:Y:S02]  /*0100*/  ISETP.GE.AND P0, PT, R15, UR5, PT ;  /* 0x000000050f007c0c */ /* 0x000fe4000bf06270 */
[----:B--2---:R-:W-:-:S05]  /*0110*/  IADD3 R17, PT, PT, R2, R5, RZ ;  /* 0x0000000502117210 */ /* 0x004fca0007ffe0ff */
[----:B------:R0:W-:Y:S06]  /*0120*/  STG.E desc[UR6][R6.64], R17 ;  /* 0x0000001106007986 */ /* 0x0001ec000c101906 */
[----:B------:R-:W-:Y:S05]  /*0130*/  @!P0 BRA `(.L_x_1) ;  /* 0xfffffffc00d88947 */ /* 0x000fea000383ffff */
[----:B------:R-:W-:Y:S05]  /*0140*/  EXIT ;  /* 0x000000000000794d */ /* 0x000fea0003800000 */
.L_x_2:
        /* <DEDUP_REMOVED lines=11> */
.L_x_16:


//--------------------- .text._Z24addWithThreadsPartitionsPiS_S_i --------------------------
	.section	.text._Z24addWithThreadsPartitionsPiS_S_i,"ax",@progbits
	.align	128
        .global         _Z24addWithThreadsPartitionsPiS_S_i
        .type           _Z24addWithThreadsPartitionsPiS_S_i,@function
        .size           _Z24addWithThreadsPartitionsPiS_S_i,(.L_x_17 - _Z24addWithThreadsPartitionsPiS_S_i)
        .other          _Z24addWithThreadsPartitionsPiS_S_i,@"STO_CUDA_ENTRY STV_DEFAULT"
_Z24addWithThreadsPartitionsPiS_S_i:
.text._Z24addWithThreadsPartitionsPiS_S_i:
[----:B------:R-:W-:Y:S08]  /*0000*/  LDC R1, c[0x0][0x37c] ;  /* 0x0000df00ff017b82 */ /* 0x000ff00000000800 */
[----:B------:R-:W0:Y:S08]  /*0010*/  LDC R5, c[0x0][0x360] ;  /* 0x0000d800ff057b82 */ /* 0x000e300000000800 */
[----:B------:R-:W1:Y:S01]  /*0020*/  LDC R6, c[0x0][0x398] ;  /* 0x0000e600ff067b82 */ /* 0x000e620000000800 */
[----:B0-----:R-:W0:Y:S01]  /*0030*/  I2F.U32.RP R4, R5 ;  /* 0x0000000500047306 */ /* 0x001e220000209000 */
[----:B------:R-:W-:-:S07]  /*0040*/  ISETP.NE.U32.AND P2, PT, R5, RZ, PT ;  /* 0x000000ff0500720c */ /* 0x000fce0003f45070 */
[----:B0-----:R-:W0:Y:S02]  /*0050*/  MUFU.RCP R4, R4 ;  /* 0x0000000400047308 */ /* 0x001e240000001000 */
[----:B0-----:R-:W-:-:S06]  /*0060*/  VIADD R2, R4, 0xffffffe ;  /* 0x0ffffffe04027836 */ /* 0x001fcc0000000000 */
[----:B------:R0:W2:Y:S02]  /*0070*/  F2I.FTZ.U32.TRUNC.NTZ R3, R2 ;  /* 0x0000000200037305 */ /* 0x0000a4000021f000 */
[----:B0-----:R-:W-:Y:S02]  /*0080*/  HFMA2 R2, -RZ, RZ, 0, 0 ;  /* 0x00000000ff027431 */ /* 0x001fe400000001ff */
[----:B--2---:R-:W-:-:S04]  /*0090*/  IMAD.MOV R0, RZ, RZ, -R3 ;  /* 0x000000ffff007224 */ /* 0x004fc800078e0a03 */
[----:B------:R-:W-:Y:S01]  /*00a0*/  IMAD R7, R0, R5, RZ ;  /* 0x0000000500077224 */ /* 0x000fe200078e02ff */
[----:B-1----:R-:W-:-:S03]  /*00b0*/  IADD3 R0, PT, PT, R5, -0x1, R6 ;  /* 0xffffffff05007810 */ /* 0x002fc60007ffe006 */
[----:B------:R-:W-:Y:S02]  /*00c0*/  IMAD.HI.U32 R3, R3, R7, R2 ;  /* 0x0000000703037227 */ /* 0x000fe400078e0002 */
[----:B------:R-:W0:Y:S04]  /*00d0*/  S2R R2, SR_TID.X ;  /* 0x0000000000027919 */ /* 0x000e280000002100 */
[----:B------:R-:W-:-:S04]  /*00e0*/  IMAD.HI.U32 R3, R3, R0, RZ ;  /* 0x0000000003037227 */ /* 0x000fc800078e00ff */
[----:B------:R-:W-:-:S04]  /*00f0*/  IMAD.MOV R4, RZ, RZ, -R3 ;  /* 0x000000ffff047224 */ /* 0x000fc800078e0a03 */
[----:B------:R-:W-:-:S05]  /*0100*/  IMAD R0, R5, R4, R0 ;  /* 0x0000000405007224 */ /* 0x000fca00078e0200 */
[----:B------:R-:W-:-:S13]  /*0110*/  ISETP.GE.U32.AND P0, PT, R0, R5, PT ;  /* 0x000000050000720c */ /* 0x000fda0003f06070 */
[----:B------:R-:W-:Y:S01]  /*0120*/  @P0 IADD3 R0, PT, PT, R0, -R5, RZ ;  /* 0x8000000500000210 */ /* 0x000fe20007ffe0ff */
[----:B------:R-:W-:-:S03]  /*0130*/  @P0 VIADD R3, R3, 0x1 ;  /* 0x0000000103030836 */ /* 0x000fc60000000000 */
[----:B------:R-:W-:-:S13]  /*0140*/  ISETP.GE.U32.AND P1, PT, R0, R5, PT ;  /* 0x000000050000720c */ /* 0x000fda0003f26070 */
[----:B------:R-:W-:Y:S02]  /*0150*/  @P1 IADD3 R3, PT, PT, R3, 0x1, RZ ;  /* 0x0000000103031810 */ /* 0x000fe40007ffe0ff */
[----:B------:R-:W-:-:S05]  /*0160*/  @!P2 LOP3.LUT R3, RZ, R5, RZ, 0x33, !PT ;  /* 0x00000005ff03a212 */ /* 0x000fca00078e33ff */
[----:B0-----:R-:W-:-:S05]  /*0170*/  IMAD R0, R3, R2, RZ ;  /* 0x0000000203007224 */ /* 0x001fca00078e02ff */
[----:B------:R-:W-:-:S04]  /*0180*/  VIADDMNMX R15, R0, R3, R6, PT ;  /* 0x00000003000f7246 */ /* 0x000fc80003800106 */
[----:B------:R-:W-:-:S13]  /*0190*/  ISETP.GE.AND P0, PT, R0, R15, PT ;  /* 0x0000000f0000720c */ /* 0x000fda0003f06270 */
[----:B------:R-:W-:Y:S05]  /*01a0*/  @P0 EXIT ;  /* 0x000000000000094d */ /* 0x000fea0003800000 */
[----:B------:R-:W-:Y:S01]  /*01b0*/  IMAD.IADD R2, R15, 0x1, -R0 ;  /* 0x000000010f027824 */ /* 0x000fe200078e0a00 */
[----:B------:R-:W-:Y:S01]  /*01c0*/  IADD3 R3, PT, PT, R0, -R15, RZ ;  /* 0x8000000f00037210 */ /* 0x000fe20007ffe0ff */
[----:B------:R-:W0:Y:S01]  /*01d0*/  LDCU.64 UR12, c[0x0][0x358] ;  /* 0x00006b00ff0c77ac */ /* 0x000e220008000a00 */
[----:B------:R-:W-:Y:S02]  /*01e0*/  BSSY.RECONVERGENT B0, `(.L_x_3) ;  /* 0x0000013000007945 */ /* 0x000fe40003800200 */
[----:B------:R-:W-:Y:S02]  /*01f0*/  LOP3.LUT P0, R2, R2, 0x3, RZ, 0xc0, !PT ;  /* 0x0000000302027812 */ /* 0x000fe4000780c0ff */
[----:B------:R-:W-:-:S11]  /*0200*/  ISETP.GT.U32.AND P1, PT, R3, -0x4, PT ;  /* 0xfffffffc0300780c */ /* 0x000fd60003f24070 */
[----:B------:R-:W-:Y:S05]  /*0210*/  @!P0 BRA `(.L_x_4) ;  /* 0x00000000003c8947 */ /* 0x000fea0003800000 */
[----:B------:R-:W1:Y:S01]  /*0220*/  LDC.64 R12, c[0x0][0x390] ;  /* 0x0000e400ff0c7b82 */ /* 0x000e620000000a00 */
[----:B------:R-:W-:-:S07]  /*0230*/  IMAD.MOV R14, RZ, RZ, -R2 ;  /* 0x000000ffff0e7224 */ /* 0x000fce00078e0a02 */
[----:B------:R-:W2:Y:S08]  /*0240*/  LDC.64 R8, c[0x0][0x380] ;  /* 0x0000e000ff087b82 */ /* 0x000eb00000000a00 */
[----:B------:R-:W3:Y:S02]  /*0250*/  LDC.64 R10, c[0x0][0x388] ;  /* 0x0000e200ff0a7b82 */ /* 0x000ee40000000a00 */
.L_x_5:
[----:B--2---:R-:W-:-:S04]  /*0260*/  IMAD.WIDE R2, R0, 0x4, R8 ;  /* 0x0000000400027825 */ /* 0x004fc800078e0208 */
[C---:B---3--:R-:W-:Y:S02]  /*0270*/  IMAD.WIDE R4, R0.reuse, 0x4, R10 ;  /* 0x0000000400047825 */ /* 0x048fe400078e020a */
[----:B0-----:R-:W2:Y:S04]  /*0280*/  LDG.E R2, desc[UR12][R2.64] ;  /* 0x0000000c02027981 */ /* 0x001ea8000c1e1900 */
[----:B------:R-:W2:Y:S01]  /*0290*/  LDG.E R5, desc[UR12][R4.64] ;  /* 0x0000000c04057981 */ /* 0x000ea2000c1e1900 */
[C---:B-1--4-:R-:W-:Y:S01]  /*02a0*/  IMAD.WIDE R6, R0.reuse, 0x4, R12 ;  /* 0x0000000400067825 */ /* 0x052fe200078e020c */
[----:B------:R-:W-:-:S03]  /*02b0*/  IADD3 R0, PT, PT, R0, 0x1, RZ ;  /* 0x0000000100007810 */ /* 0x000fc60007ffe0ff */
[----:B------:R-:W-:-:S05]  /*02c0*/  VIADD R14, R14, 0x1 ;  /* 0x000000010e0e7836 */ /* 0x000fca0000000000 */
[----:B------:R-:W-:Y:S02]  /*02d0*/  ISETP.NE.AND P0, PT, R14, RZ, PT ;  /* 0x000000ff0e00720c */ /* 0x000fe40003f05270 */
[----:B--2---:R-:W-:-:S05]  /*02e0*/  IADD3 R17, PT, PT, R2, R5, RZ ;  /* 0x0000000502117210 */ /* 0x004fca0007ffe0ff */
[----:B------:R4:W-:Y:S06]  /*02f0*/  STG.E desc[UR12][R6.64], R17 ;  /* 0x0000001106007986 */ /* 0x0009ec000c10190c */
[----:B------:R-:W-:Y:S05]  /*0300*/  @P0 BRA `(.L_x_5) ;  /* 0xfffffffc00d40947 */ /* 0x000fea000383ffff */
.L_x_4:
[----:B0-----:R-:W-:Y:S05]  /*0310*/  BSYNC.RECONVERGENT B0 ;  /* 0x0000000000007941 */ /* 0x001fea0003800200 */
.L_x_3:
[----:B------:R-:W-:Y:S05]  /*0320*/  @P1 EXIT ;  /* 0x000000000000194d */ /* 0x000fea0003800000 */
[----:B------:R-:W0:Y:S01]  /*0330*/  LDCU.128 UR4, c[0x0][0x380] ;  /* 0x00007000ff0477ac */ /* 0x000e220008000c00 */
[----:B------:R-:W-:Y:S01]  /*0340*/  IMAD.IADD R15, R0, 0x1, -R15 ;  /* 0x00000001000f7824 */ /* 0x000fe200078e0a0f */
[----:B------:R-:W1:Y:S01]  /*0350*/  LDCU.64 UR10, c[0x0][0x390] ;  /* 0x00007200ff0a77ac */ /* 0x000e620008000a00 */
[----:B0-----:R-:W-:Y:S02]  /*0360*/  UIADD3 UR8, UP0, UPT, UR4, 0x8, URZ ;  /* 0x0000000804087890 */ /* 0x001fe4000ff1e0ff */
[----:B------:R-:W-:Y:S02]  /*0370*/  UIADD3 UR6, UP1, UPT, UR6, 0x8, URZ ;  /* 0x0000000806067890 */ /* 0x000fe4000ff3e0ff */
[----:B-1----:R-:W-:Y:S02]  /*0380*/  UIADD3 UR4, UP2, UPT, UR10, 0x8, URZ ;  /* 0x000000080a047890 */ /* 0x002fe4000ff5e0ff */
[----:B------:R-:W-:Y:S02]  /*0390*/  UIADD3.X UR9, UPT, UPT, URZ, UR5, URZ, UP0, !UPT ;  /* 0x00000005ff097290 */ /* 0x000fe400087fe4ff */
[----:B------:R-:W-:-:S02]  /*03a0*/  UIADD3.X UR7, UPT, UPT, URZ, UR7, URZ, UP1, !UPT ;  /* 0x00000007ff077290 */ /* 0x000fc40008ffe4ff */
[----:B------:R-:W-:-:S12]  /*03b0*/  UIADD3.X UR5, UPT, UPT, URZ, UR11, URZ, UP2, !UPT ;  /* 0x0000000bff057290 */ /* 0x000fd800097fe4ff */
.L_x_6:
[----:B------:R-:W-:Y:S01]  /*03c0*/  MOV R2, UR8 ;  /* 0x0000000800027c02 */ /* 0x000fe20008000f00 */
[----:B------:R-:W-:Y:S01]  /*03d0*/  IMAD.U32 R3, RZ, RZ, UR9 ;  /* 0x00000009ff037e24 */ /* 0x000fe2000f8e00ff */
[----:B------:R-:W-:Y:S01]  /*03e0*/  MOV R4, UR6 ;  /* 0x0000000600047c02 */ /* 0x000fe20008000f00 */
[----:B------:R-:W-:Y:S02]  /*03f0*/  IMAD.U32 R5, RZ, RZ, UR7 ;  /* 0x00000007ff057e24 */ /* 0x000fe4000f8e00ff */
[----:B------:R-:W-:-:S04]  /*0400*/  IMAD.WIDE R2, R0, 0x4, R2 ;  /* 0x0000000400027825 */ /* 0x000fc800078e0202 */
[----:B------:R-:W-:Y:S01]  /*0410*/  IMAD.WIDE R4, R0, 0x4, R4 ;  /* 0x0000000400047825 */ /* 0x000fe200078e0204 */
[----:B------:R-:W2:Y:S04]  /*0420*/  LDG.E R8, desc[UR12][R2.64+-0x8] ;  /* 0xfffff80c02087981 */ /* 0x000ea8000c1e1900 */
[----:B0-----:R-:W2:Y:S01]  /*0430*/  LDG.E R9, desc[UR12][R4.64+-0x8] ;  /* 0xfffff80c04097981 */ /* 0x001ea2000c1e1900 */
[----:B----4-:R-:W-:Y:S01]  /*0440*/  MOV R6, UR4 ;  /* 0x0000000400067c02 */ /* 0x010fe20008000f00 */
[----:B------:R-:W-:-:S04]  /*0450*/  IMAD.U32 R7, RZ, RZ, UR5 ;  /* 0x00000005ff077e24 */ /* 0x000fc8000f8e00ff */
[----:B------:R-:W-:Y:S01]  /*0460*/  IMAD.WIDE R6, R0, 0x4, R6 ;  /* 0x0000000400067825 */ /* 0x000fe200078e0206 */
[----:B--2---:R-:W-:-:S05]  /*0470*/  IADD3 R9, PT, PT, R8, R9, RZ ;  /* 0x0000000908097210 */ /* 0x004fca0007ffe0ff */
[----:B------:R0:W-:Y:S04]  /*0480*/  STG.E desc[UR12][R6.64+-0x8], R9 ;  /* 0xfffff80906007986 */ /* 0x0001e8000c10190c */
[----:B------:R-:W2:Y:S04]  /*0490*/  LDG.E R8, desc[UR12][R2.64+-0x4] ;  /* 0xfffffc0c02087981 */ /* 0x000ea8000c1e1900 */
[----:B------:R-:W2:Y:S02]  /*04a0*/  LDG.E R11, desc[UR12][R4.64+-0x4] ;  /* 0xfffffc0c040b7981 */ /* 0x000ea4000c1e1900 */
[----:B--2---:R-:W-:-:S05]  /*04b0*/  IMAD.IADD R11, R8, 0x1, R11 ;  /* 0x00000001080b7824 */ /* 0x004fca00078e020b */
[----:B------:R0:W-:Y:S04]  /*04c0*/  STG.E desc[UR12][R6.64+-0x4], R11 ;  /* 0xfffffc0b06007986 */ /* 0x0001e8000c10190c */
[----:B------:R-:W2:Y:S04]  /*04d0*/  LDG.E R8, desc[UR12][R2.64] ;  /* 0x0000000c02087981 */ /* 0x000ea8000c1e1900 */
[----:B------:R-:W2:Y:S02]  /*04e0*/  LDG.E R13, desc[UR12][R4.64] ;  /* 0x0000000c040d7981 */ /* 0x000ea4000c1e1900 */
[----:B--2---:R-:W-:-:S05]  /*04f0*/  IADD3 R13, PT, PT, R8, R13, RZ ;  /* 0x0000000d080d7210 */ /* 0x004fca0007ffe0ff */
[----:B------:R0:W-:Y:S04]  /*0500*/  STG.E desc[UR12][R6.64], R13 ;  /* 0x0000000d06007986 */ /* 0x0001e8000c10190c */
[----:B------:R-:W2:Y:S04]  /*0510*/  LDG.E R8, desc[UR12][R2.64+0x4] ;  /* 0x0000040c02087981 */ /* 0x000ea8000c1e1900 */
[----:B------:R-:W2:Y:S01]  /*0520*/  LDG.E R17, desc[UR12][R4.64+0x4] ;  /* 0x0000040c04117981 */ /* 0x000ea2000c1e1900 */
[----:B------:R-:W-:Y:S02]  /*0530*/  IADD3 R15, PT, PT, R15, 0x4, RZ ;  /* 0x000000040f0f7810 */ /* 0x000fe40007ffe0ff */
[----:B------:R-:W-:-:S02]  /*0540*/  IADD3 R0, PT, PT, R0, 0x4, RZ ;  /* 0x0000000400007810 */ /* 0x000fc40007ffe0ff */
[----:B------:R-:W-:Y:S01]  /*0550*/  ISETP.NE.AND P0, PT, R15, RZ, PT ;  /* 0x000000ff0f00720c */ /* 0x000fe20003f05270 */
[----:B--2---:R-:W-:-:S05]  /*0560*/  IMAD.IADD R17, R8, 0x1, R17 ;  /* 0x0000000108117824 */ /* 0x004fca00078e0211 */
[----:B------:R0:W-:Y:S07]  /*0570*/  STG.E desc[UR12][R6.64+0x4], R17 ;  /* 0x0000041106007986 */ /* 0x0001ee000c10190c */
[----:B------:R-:W-:Y:S05]  /*0580*/  @P0 BRA `(.L_x_6) ;  /* 0xfffffffc008c0947 */ /* 0x000fea000383ffff */
[----:B------:R-:W-:Y:S05]  /*0590*/  EXIT ;  /* 0x000000000000794d */ /* 0x000fea0003800000 */
.L_x_7:
        /* <DEDUP_REMOVED lines=14> */
.L_x_17:


//--------------------- .text._Z13addWithBlocksPiS_S_i --------------------------
	.section	.text._Z13addWithBlocksPiS_S_i,"ax",@progbits
	.align	128
        .global         _Z13addWithBlocksPiS_S_i
        .type           _Z13addWithBlocksPiS_S_i,@function
        .size           _Z13addWithBlocksPiS_S_i,(.L_x_18 - _Z13addWithBlocksPiS_S_i)
        .other          _Z13addWithBlocksPiS_S_i,@"STO_CUDA_ENTRY STV_DEFAULT"
_Z13addWithBlocksPiS_S_i:
.text._Z13addWithBlocksPiS_S_i:
[----:B------:R-:W-:Y:S01]  /*0000*/  LDC R1, c[0x0][0x37c] ;  /* 0x0000df00ff017b82 */ /* 0x000fe20000000800 */
[----:B------:R-:W0:Y:S01]  /*0010*/  S2R R9, SR_CTAID.X ;  /* 0x0000000000097919 */ /* 0x000e220000002500 */
[----:B------:R-:W0:Y:S02]  /*0020*/  LDCU UR4, c[0x0][0x398] ;  /* 0x00007300ff0477ac */ /* 0x000e240008000800 */
[----:B0-----:R-:W-:-:S13]  /*0030*/  ISETP.GE.AND P0, PT, R9, UR4, PT ;  /* 0x0000000409007c0c */ /* 0x001fda000bf06270 */
[----:B------:R-:W-:Y:S05]  /*0040*/  @P0 EXIT ;  /* 0x000000000000094d */ /* 0x000fea0003800000 */
[----:B------:R-:W0:Y:S01]  /*0050*/  LDC.64 R2, c[0x0][0x380] ;  /* 0x0000e000ff027b82 */ /* 0x000e220000000a00 */
[----:B------:R-:W1:Y:S07]  /*0060*/  LDCU.64 UR4, c[0x0][0x358] ;  /* 0x00006b00ff0477ac */ /* 0x000e6e0008000a00 */
[----:B------:R-:W2:Y:S08]  /*0070*/  LDC.64 R4, c[0x0][0x388] ;  /* 0x0000e200ff047b82 */ /* 0x000eb00000000a00 */
[----:B------:R-:W3:Y:S01]  /*0080*/  LDC.64 R6, c[0x0][0x390] ;  /* 0x0000e400ff067b82 */ /* 0x000ee20000000a00 */
[----:B0-----:R-:W-:-:S06]  /*0090*/  IMAD.WIDE.U32 R2, R9, 0x4, R2 ;  /* 0x0000000409027825 */ /* 0x001fcc00078e0002 */
[----:B-1----:R-:W4:Y:S01]  /*00a0*/  LDG.E R2, desc[UR4][R2.64] ;  /* 0x0000000402027981 */ /* 0x002f22000c1e1900 */
[----:B--2---:R-:W-:-:S06]  /*00b0*/  IMAD.WIDE.U32 R4, R9, 0x4, R4 ;  /* 0x0000000409047825 */ /* 0x004fcc00078e0004 */
[----:B------:R-:W4:Y:S01]  /*00c0*/  LDG.E R5, desc[UR4][R4.64] ;  /* 0x0000000404057981 */ /* 0x000f22000c1e1900 */
[----:B---3--:R-:W-:Y:S01]  /*00d0*/  IMAD.WIDE.U32 R6, R9, 0x4, R6 ;  /* 0x0000000409067825 */ /* 0x008fe200078e0006 */
[----:B----4-:R-:W-:-:S05]  /*00e0*/  IADD3 R9, PT, PT, R2, R5, RZ ;  /* 0x0000000502097210 */ /* 0x010fca0007ffe0ff */
[----:B------:R-:W-:Y:S01]  /*00f0*/  STG.E desc[UR4][R6.64], R9 ;  /* 0x0000000906007986 */ /* 0x000fe2000c101904 */
[----:B------:R-:W-:Y:S05]  /*0100*/  EXIT ;  /* 0x000000000000794d */ /* 0x000fea0003800000 */
.L_x_8:
        /* <DEDUP_REMOVED lines=15> */
.L_x_18:


//--------------------- .text._Z3addPiS_S_i       --------------------------
	.section	.text._Z3addPiS_S_i,"ax",@progbits
	.align	128
        .global         _Z3addPiS_S_i
        .type           _Z3addPiS_S_i,@function
        .size           _Z3addPiS_S_i,(.L_x_19 - _Z3addPiS_S_i)
        .other          _Z3addPiS_S_i,@"STO_CUDA_ENTRY STV_DEFAULT"
_Z3addPiS_S_i:
.text._Z3addPiS_S_i:
[----:B------:R-:W-:Y:S08]  /*0000*/  LDC R1, c[0x0][0x37c] ;  /* 0x0000df00ff017b82 */ /* 0x000ff00000000800 */
[----:B------:R-:W0:Y:S02]  /*0010*/  LDC R2, c[0x0][0x398] ;  /* 0x0000e600ff027b82 */ /* 0x000e240000000800 */
[----:B0-----:R-:W-:-:S13]  /*0020*/  ISETP.GE.AND P0, PT, R2, 0x1, PT ;  /* 0x000000010200780c */ /* 0x001fda0003f06270 */
[----:B------:R-:W-:Y:S05]  /*0030*/  @!P0 EXIT ;  /* 0x000000000000894d */ /* 0x000fea0003800000 */
[C---:B------:R-:W-:Y:S01]  /*0040*/  ISETP.GE.U32.AND P1, PT, R2.reuse, 0x10, PT ;  /* 0x000000100200780c */ /* 0x040fe20003f26070 */
[----:B------:R-:W0:Y:S01]  /*0050*/  LDCU.64 UR12, c[0x0][0x358] ;  /* 0x00006b00ff0c77ac */ /* 0x000e220008000a00 */
[----:B------:R-:W-:Y:S01]  /*0060*/  LOP3.LUT R12, R2, 0xf, RZ, 0xc0, !PT ;  /* 0x0000000f020c7812 */ /* 0x000fe200078ec0ff */
[----:B------:R-:W-:-:S03]  /*0070*/  IMAD.MOV.U32 R0, RZ, RZ, RZ ;  /* 0x000000ffff007224 */ /* 0x000fc600078e00ff */
[----:B------:R-:W-:-:S07]  /*0080*/  ISETP.NE.AND P0, PT, R12, RZ, PT ;  /* 0x000000ff0c00720c */ /* 0x000fce0003f05270 */
[----:B------:R-:W-:Y:S06]  /*0090*/  @!P1 BRA `(.L_x_9) ;  /* 0x0000000400789947 */ /* 0x000fec0003800000 */
[----:B------:R-:W1:Y:S01]  /*00a0*/  LDCU.128 UR4, c[0x0][0x380] ;  /* 0x00007000ff0477ac */ /* 0x000e620008000c00 */
[----:B------:R-:W-:Y:S01]  /*00b0*/  LOP3.LUT R0, R2, 0x7ffffff0, RZ, 0xc0, !PT ;  /* 0x7ffffff002007812 */ /* 0x000fe200078ec0ff */
[----:B------:R-:W2:Y:S04]  /*00c0*/  LDCU.64 UR10, c[0x0][0x390] ;  /* 0x00007200ff0a77ac */ /* 0x000ea80008000a00 */
[----:B------:R-:W-:Y:S01]  /*00d0*/  IMAD.MOV R3, RZ, RZ, -R0 ;  /* 0x000000ffff037224 */ /* 0x000fe200078e0a00 */
[----:B-1----:R-:W-:Y:S02]  /*00e0*/  UIADD3 UR8, UP0, UPT, UR4, 0x20, URZ ;  /* 0x0000002004087890 */ /* 0x002fe4000ff1e0ff */
[----:B------:R-:W-:Y:S02]  /*00f0*/  UIADD3 UR6, UP1, UPT, UR6, 0x20, URZ ;  /* 0x0000002006067890 */ /* 0x000fe4000ff3e0ff */
[----:B--2---:R-:W-:-:S02]  /*0100*/  UIADD3 UR4, UP2, UPT, UR10, 0x20, URZ ;  /* 0x000000200a047890 */ /* 0x004fc4000ff5e0ff */
[----:B------:R-:W-:Y:S01]  /*0110*/  UIADD3.X UR9, UPT, UPT, URZ, UR5, URZ, UP0, !UPT ;  /* 0x00000005ff097290 */ /* 0x000fe200087fe4ff */
[----:B------:R-:W-:Y:S01]  /*0120*/  MOV R16, UR8 ;  /* 0x0000000800107c02 */ /* 0x000fe20008000f00 */
[----:B------:R-:W-:Y:S01]  /*0130*/  UIADD3.X UR7, UPT, UPT, URZ, UR7, URZ, UP1, !UPT ;  /* 0x00000007ff077290 */ /* 0x000fe20008ffe4ff */
[----:B------:R-:W-:Y:S01]  /*0140*/  IMAD.U32 R11, RZ, RZ, UR6 ;  /* 0x00000006ff0b7e24 */ /* 0x000fe2000f8e00ff */
[----:B------:R-:W-:Y:S01]  /*0150*/  UIADD3.X UR5, UPT, UPT, URZ, UR11, URZ, UP2, !UPT ;  /* 0x0000000bff057290 */ /* 0x000fe200097fe4ff */
[----:B------:R-:W-:Y:S01]  /*0160*/  IMAD.U32 R10, RZ, RZ, UR4 ;  /* 0x00000004ff0a7e24 */ /* 0x000fe2000f8e00ff */
[----:B------:R-:W-:Y:S02]  /*0170*/  MOV R5, UR9 ;  /* 0x0000000900057c02 */ /* 0x000fe40008000f00 */
[----:B------:R-:W-:Y:S02]  /*0180*/  IMAD.U32 R14, RZ, RZ, UR7 ;  /* 0x00000007ff0e7e24 */ /* 0x000fe4000f8e00ff */
[----:B------:R-:W-:-:S07]  /*0190*/  IMAD.U32 R13, RZ, RZ, UR5 ;  /* 0x00000005ff0d7e24 */ /* 0x000fce000f8e00ff */
.L_x_10:
[----:B------:R-:W-:Y:S01]  /*01a0*/  MOV R4, R16 ;  /* 0x0000001000047202 */ /* 0x000fe20000000f00 */
[----:B------:R-:W-:Y:S02]  /*01b0*/  IMAD.MOV.U32 R6, RZ, RZ, R11 ;  /* 0x000000ffff067224 */ /* 0x000fe400078e000b */
[----:B------:R-:W-:Y:S02]  /*01c0*/  IMAD.MOV.U32 R7, RZ, RZ, R14 ;  /* 0x000000ffff077224 */ /* 0x000fe400078e000e */
[----:B0-2---:R-:W2:Y:S04]  /*01d0*/  LDG.E R8, desc[UR12][R4.64+-0x20] ;  /* 0xffffe00c04087981 */ /* 0x005ea8000c1e1900 */
[----:B------:R-:W2:Y:S02]  /*01e0*/  LDG.E R9, desc[UR12][R6.64+-0x20] ;  /* 0xffffe00c06097981 */ /* 0x000ea4000c1e1900 */
[----:B--2---:R-:W-:Y:S01]  /*01f0*/  IADD3 R11, PT, PT, R8, R9, RZ ;  /* 0x00000009080b7210 */ /* 0x004fe20007ffe0ff */
[----:B------:R-:W-:-:S02]  /*0200*/  IMAD.MOV.U32 R8, RZ, RZ, R10 ;  /* 0x000000ffff087224 */ /* 0x000fc400078e000a */
[----:B------:R-:W-:-:S05]  /*0210*/  IMAD.MOV.U32 R9, RZ, RZ, R13 ;  /* 0x000000ffff097224 */ /* 0x000fca00078e000d */
[----:B------:R0:W-:Y:S04]  /*0220*/  STG.E desc[UR12][R8.64+-0x20], R11 ;  /* 0xffffe00b08007986 */ /* 0x0001e8000c10190c */
[----:B------:R-:W2:Y:S04]  /*0230*/  LDG.E R10, desc[UR12][R4.64+-0x1c] ;  /* 0xffffe40c040a7981 */ /* 0x000ea8000c1e1900 */
[----:B------:R-:W2:Y:S02]  /*0240*/  LDG.E R13, desc[UR12][R6.64+-0x1c] ;  /* 0xffffe40c060d7981 */ /* 0x000ea4000c1e1900 */
[----:B--2---:R-:W-:-:S05]  /*0250*/  IADD3 R13, PT, PT, R10, R13, RZ ;  /* 0x0000000d0a0d7210 */ /* 0x004fca0007ffe0ff */
[----:B------:R1:W-:Y:S04]  /*0260*/  STG.E desc[UR12][R8.64+-0x1c], R13 ;  /* 0xffffe40d08007986 */ /* 0x0003e8000c10190c */
[----:B------:R-:W2:Y:S04]  /*0270*/  LDG.E R10, desc[UR12][R4.64+-0x18] ;  /* 0xffffe80c040a7981 */ /* 0x000ea8000c1e1900 */
[----:B------:R-:W2:Y:S02]  /*0280*/  LDG.E R15, desc[UR12][R6.64+-0x18] ;  /* 0xffffe80c060f7981 */ /* 0x000ea4000c1e1900 */
[----:B--2---:R-:W-:-:S05]  /*0290*/  IMAD.IADD R15, R10, 0x1, R15 ;  /* 0x000000010a0f7824 */ /* 0x004fca00078e020f */
[----:B------:R2:W-:Y:S04]  /*02a0*/  STG.E desc[UR12][R8.64+-0x18], R15 ;  /* 0xffffe80f08007986 */ /* 0x0005e8000c10190c */
[----:B------:R-:W3:Y:S04]  /*02b0*/  LDG.E R10, desc[UR12][R4.64+-0x14] ;  /* 0xffffec0c040a7981 */ /* 0x000ee8000c1e1900 */
[----:B------:R-:W3:Y:S02]  /*02c0*/  LDG.E R17, desc[UR12][R6.64+-0x14] ;  /* 0xffffec0c06117981 */ /* 0x000ee4000c1e1900 */
[----:B---3--:R-:W-:-:S05]  /*02d0*/  IMAD.IADD R17, R10, 0x1, R17 ;  /* 0x000000010a117824 */ /* 0x008fca00078e0211 */
[----:B------:R3:W-:Y:S04]  /*02e0*/  STG.E desc[UR12][R8.64+-0x14], R17 ;  /* 0xffffec1108007986 */ /* 0x0007e8000c10190c */
[----:B------:R-:W4:Y:S04]  /*02f0*/  LDG.E R10, desc[UR12][R4.64+-0x10] ;  /* 0xfffff00c040a7981 */ /* 0x000f28000c1e1900 */
[----:B0-----:R-:W4:Y:S02]  /*0300*/  LDG.E R11, desc[UR12][R6.64+-0x10] ;  /* 0xfffff00c060b7981 */ /* 0x001f24000c1e1900 */
[----:B----4-:R-:W-:-:S05]  /*0310*/  IADD3 R11, PT, PT, R10, R11, RZ ;  /* 0x0000000b0a0b7210 */ /* 0x010fca0007ffe0ff */
[----:B------:R0:W-:Y:S04]  /*0320*/  STG.E desc[UR12][R8.64+-0x10], R11 ;  /* 0xfffff00b08007986 */ /* 0x0001e8000c10190c */
[----:B------:R-:W4:Y:S04]  /*0330*/  LDG.E R10, desc[UR12][R4.64+-0xc] ;  /* 0xfffff40c040a7981 */ /* 0x000f28000c1e1900 */
[----:B-1----:R-:W4:Y:S02]  /*0340*/  LDG.E R13, desc[UR12][R6.64+-0xc] ;  /* 0xfffff40c060d7981 */ /* 0x002f24000c1e1900 */
[----:B----4-:R-:W-:-:S05]  /*0350*/  IMAD.IADD R13, R10, 0x1, R13 ;  /* 0x000000010a0d7824 */ /* 0x010fca00078e020d */
[----:B------:R1:W-:Y:S04]  /*0360*/  STG.E desc[UR12][R8.64+-0xc], R13 ;  /* 0xfffff40d08007986 */ /* 0x0003e8000c10190c */
[----:B------:R-:W4:Y:S04]  /*0370*/  LDG.E R10, desc[UR12][R4.64+-0x8] ;  /* 0xfffff80c040a7981 */ /* 0x000f28000c1e1900 */
[----:B--2---:R-:W4:Y:S02]  /*0380*/  LDG.E R15, desc[UR12][R6.64+-0x8] ;  /* 0xfffff80c060f7981 */ /* 0x004f24000c1e1900 */
[----:B----4-:R-:W-:-:S05]  /*0390*/  IMAD.IADD R15, R10, 0x1, R15 ;  /* 0x000000010a0f7824 */ /* 0x010fca00078e020f */
[----:B------:R2:W-:Y:S04]  /*03a0*/  STG.E desc[UR12][R8.64+-0x8], R15 ;  /* 0xfffff80f08007986 */ /* 0x0005e8000c10190c */
[----:B------:R-:W4:Y:S04]  /*03b0*/  LDG.E R10, desc[UR12][R4.64+-0x4] ;  /* 0xfffffc0c040a7981 */ /* 0x000f28000c1e1900 */
[----:B---3--:R-:W4:Y:S02]  /*03c0*/  LDG.E R17, desc[UR12][R6.64+-0x4] ;  /* 0xfffffc0c06117981 */ /* 0x008f24000c1e1900 */
[----:B----4-:R-:W-:-:S05]  /*03d0*/  IADD3 R17, PT, PT, R10, R17, RZ ;  /* 0x000000110a117210 */ /* 0x010fca0007ffe0ff */
[----:B------:R3:W-:Y:S04]  /*03e0*/  STG.E desc[UR12][R8.64+-0x4], R17 ;  /* 0xfffffc1108007986 */ /* 0x0007e8000c10190c */
[----:B------:R-:W4:Y:S04]  /*03f0*/  LDG.E R10, desc[UR12][R4.64] ;  /* 0x0000000c040a7981 */ /* 0x000f28000c1e1900 */
[----:B0-----:R-:W4:Y:S02]  /*0400*/  LDG.E R11, desc[UR12][R6.64] ;  /* 0x0000000c060b7981 */ /* 0x001f24000c1e1900 */
[----:B----4-:R-:W-:-:S05]  /*0410*/  IMAD.IADD R11, R10, 0x1, R11 ;  /* 0x000000010a0b7824 */ /* 0x010fca00078e020b */
[----:B------:R0:W-:Y:S04]  /*0420*/  STG.E desc[UR12][R8.64], R11 ;  /* 0x0000000b08007986 */ /* 0x0001e8000c10190c */
[----:B------:R-:W4:Y:S04]  /*0430*/  LDG.E R10, desc[UR12][R4.64+0x4] ;  /* 0x0000040c040a7981 */ /* 0x000f28000c1e1900 */
[----:B-1----:R-:W4:Y:S02]  /*0440*/  LDG.E R13, desc[UR12][R6.64+0x4] ;  /* 0x0000040c060d7981 */ /* 0x002f24000c1e1900 */
[----:B----4-:R-:W-:-:S05]  /*0450*/  IMAD.IADD R13, R10, 0x1, R13 ;  /* 0x000000010a0d7824 */ /* 0x010fca00078e020d */
[----:B------:R1:W-:Y:S04]  /*0460*/  STG.E desc[UR12][R8.64+0x4], R13 ;  /* 0x0000040d08007986 */ /* 0x0003e8000c10190c */
[----:B------:R-:W4:Y:S04]  /*0470*/  LDG.E R10, desc[UR12][R4.64+0x8] ;  /* 0x0000080c040a7981 */ /* 0x000f28000c1e1900 */
[----:B--2---:R-:W4:Y:S02]  /*0480*/  LDG.E R15, desc[UR12][R6.64+0x8] ;  /* 0x0000080c060f7981 */ /* 0x004f24000c1e1900 */
[----:B----4-:R-:W-:-:S05]  /*0490*/  IADD3 R15, PT, PT, R10, R15, RZ ;  /* 0x0000000f0a0f7210 */ /* 0x010fca0007ffe0ff */
[----:B------:R2:W-:Y:S04]  /*04a0*/  STG.E desc[UR12][R8.64+0x8], R15 ;  /* 0x0000080f08007986 */ /* 0x0005e8000c10190c */
[----:B------:R-:W4:Y:S04]  /*04b0*/  LDG.E R10, desc[UR12][R4.64+0xc] ;  /* 0x00000c0c040a7981 */ /* 0x000f28000c1e1900 */
[----:B---3--:R-:W4:Y:S02]  /*04c0*/  LDG.E R17, desc[UR12][R6.64+0xc] ;  /* 0x00000c0c06117981 */ /* 0x008f24000c1e1900 */
[----:B----4-:R-:W-:-:S05]  /*04d0*/  IMAD.IADD R17, R10, 0x1, R17 ;  /* 0x000000010a117824 */ /* 0x010fca00078e0211 */
        /* <DEDUP_REMOVED lines=10> */
[----:B--2---:R-:W4:Y:S01]  /*0580*/  LDG.E R15, desc[UR12][R6.64+0x18] ;  /* 0x0000180c060f7981 */ /* 0x004f22000c1e1900 */
[----:B------:R-:W-:Y:S02]  /*0590*/  IADD3 R3, PT, PT, R3, 0x10, RZ ;  /* 0x0000001003037810 */ /* 0x000fe40007ffe0ff */
[----:B----4-:R-:W-:-:S05]  /*05a0*/  IADD3 R15, PT, PT, R10, R15, RZ ;  /* 0x0000000f0a0f7210 */ /* 0x010fca0007ffe0ff */
[----:B------:R2:W-:Y:S04]  /*05b0*/  STG.E desc[UR12][R8.64+0x18], R15 ;  /* 0x0000180f08007986 */ /* 0x0005e8000c10190c */
[----:B------:R4:W5:Y:S04]  /*05c0*/  LDG.E R10, desc[UR12][R4.64+0x1c] ;  /* 0x00001c0c040a7981 */ /* 0x000968000c1e1900 */
[----:B---3--:R-:W5:Y:S01]  /*05d0*/  LDG.E R17, desc[UR12][R6.64+0x1c] ;  /* 0x00001c0c06117981 */ /* 0x008f62000c1e1900 */
[----:B------:R-:W-:Y:S02]  /*05e0*/  ISETP.NE.AND P1, PT, R3, RZ, PT ;  /* 0x000000ff0300720c */ /* 0x000fe40003f25270 */
[----:B------:R-:W-:-:S02]  /*05f0*/  IADD3 R16, P2, PT, R4, 0x40, RZ ;  /* 0x0000004004107810 */ /* 0x000fc40007f5e0ff */
[----:B0-----:R-:W-:-:S03]  /*0600*/  IADD3 R11, P3, PT, R6, 0x40, RZ ;  /* 0x00000040060b7810 */ /* 0x001fc60007f7e0ff */
[----:B----4-:R-:W-:Y:S01]  /*0610*/  IMAD.X R5, RZ, RZ, R5, P2 ;  /* 0x000000ffff057224 */ /* 0x010fe200010e0605 */
[----:B------:R-:W-:Y:S01]  /*0620*/  IADD3.X R14, PT, PT, RZ, R7, RZ, P3, !PT ;  /* 0x00000007ff0e7210 */ /* 0x000fe20001ffe4ff */
[----:B-----5:R-:W-:Y:S01]  /*0630*/  IMAD.IADD R17, R10, 0x1, R17 ;  /* 0x000000010a117824 */ /* 0x020fe200078e0211 */
[----:B------:R-:W-:-:S04]  /*0640*/  IADD3 R10, P4, PT, R8, 0x40, RZ ;  /* 0x00000040080a7810 */ /* 0x000fc80007f9e0ff */
[----:B------:R2:W-:Y:S01]  /*0650*/  STG.E desc[UR12][R8.64+0x1c], R17 ;  /* 0x00001c1108007986 */ /* 0x0005e2000c10190c */
[----:B-1----:R-:W-:Y:S01]  /*0660*/  IMAD.X R13, RZ, RZ, R9, P4 ;  /* 0x000000ffff0d7224 */ /* 0x002fe200020e0609 */
[----:B------:R-:W-:Y:S07]  /*0670*/  @P1 BRA `(.L_x_10) ;  /* 0xfffffff800c81947 */ /* 0x000fee000383ffff */
.L_x_9:
[----:B0-----:R-:W-:Y:S05]  /*0680*/  @!P0 EXIT ;  /* 0x000000000000894d */ /* 0x001fea0003800000 */
[----:B------:R-:W-:Y:S02]  /*0690*/  ISETP.GE.U32.AND P0, PT, R12, 0x8, PT ;  /* 0x000000080c00780c */ /* 0x000fe40003f06070 */
[----:B------:R-:W-:-:S04]  /*06a0*/  LOP3.LUT R14, R2, 0x7, RZ, 0xc0, !PT ;  /* 0x00000007020e7812 */ /* 0x000fc800078ec0ff */
[----:B------:R-:W-:-:S07]  /*06b0*/  ISETP.NE.AND P1, PT, R14, RZ, PT ;  /* 0x000000ff0e00720c */ /* 0x000fce0003f25270 */
[----:B------:R-:W-:Y:S06]  /*06c0*/  @!P0 BRA `(.L_x_11) ;  /* 0x00000000009c8947 */ /* 0x000fec0003800000 */
[----:B------:R-:W0:Y:S08]  /*06d0*/  LDC.64 R4, c[0x0][0x380] ;  /* 0x0000e000ff047b82 */ /* 0x000e300000000a00 */
[----:B------:R-:W1:Y:S08]  /*06e0*/  LDC.64 R6, c[0x0][0x388] ;  /* 0x0000e200ff067b82 */ /* 0x000e700000000a00 */
[----:B--2---:R-:W2:Y:S01]  /*06f0*/  LDC.64 R8, c[0x0][0x390] ;  /* 0x0000e400ff087b82 */ /* 0x004ea20000000a00 */
[----:B0-----:R-:W-:-:S05]  /*0700*/  IMAD.WIDE.U32 R4, R0, 0x4, R4 ;  /* 0x0000000400047825 */ /* 0x001fca00078e0004 */
[----:B------:R-:W3:Y:S01]  /*0710*/  LDG.E R3, desc[UR12][R4.64] ;  /* 0x0000000c04037981 */ /* 0x000ee2000c1e1900 */
[----:B-1----:R-:W-:-:S05]  /*0720*/  IMAD.WIDE.U32 R6, R0, 0x4, R6 ;  /* 0x0000000400067825 */ /* 0x002fca00078e0006 */
[----:B------:R-:W3:Y:S01]  /*0730*/  LDG.E R10, desc[UR12][R6.64] ;  /* 0x0000000c060a7981 */ /* 0x000ee2000c1e1900 */
[----:B--2---:R-:W-:Y:S01]  /*0740*/  IMAD.WIDE.U32 R8, R0, 0x4, R8 ;  /* 0x0000000400087825 */ /* 0x004fe200078e0008 */
[----:B---3--:R-:W-:-:S05]  /*0750*/  IADD3 R3, PT, PT, R3, R10, RZ ;  /* 0x0000000a03037210 */ /* 0x008fca0007ffe0ff */
        /* <DEDUP_REMOVED lines=9> */
[----:B------:R-:W3:Y:S04]  /*07f0*/  LDG.E R10, desc[UR12][R4.64+0xc] ;  /* 0x00000c0c040a7981 */ /* 0x000ee8000c1e1900 */
[----:B------:R-:W3:Y:S02]  /*0800*/  LDG.E R15, desc[UR12][R6.64+0xc] ;  /* 0x00000c0c060f7981 */ /* 0x000ee4000c1e1900 */
[----:B---3--:R-:W-:-:S05]  /*0810*/  IMAD.IADD R15, R10, 0x1, R15 ;  /* 0x000000010a0f7824 */ /* 0x008fca00078e020f */
[----:B------:R3:W-:Y:S04]  /*0820*/  STG.E desc[UR12][R8.64+0xc], R15 ;  /* 0x00000c0f08007986 */ /* 0x0007e8000c10190c */
[----:B0-----:R-:W4:Y:S04]  /*0830*/  LDG.E R3, desc[UR12][R4.64+0x10] ;  /* 0x0000100c04037981 */ /* 0x001f28000c1e1900 */
[----:B------:R-:W4:Y:S02]  /*0840*/  LDG.E R10, desc[UR12][R6.64+0x10] ;  /* 0x0000100c060a7981 */ /* 0x000f24000c1e1900 */
        /* <DEDUP_REMOVED lines=10> */
[----:B------:R-:W2:Y:S04]  /*08f0*/  LDG.E R10, desc[UR12][R4.64+0x1c] ;  /* 0x00001c0c040a7981 */ /* 0x000ea8000c1e1900 */
[----:B---3--:R-:W2:Y:S01]  /*0900*/  LDG.E R15, desc[UR12][R6.64+0x1c] ;  /* 0x00001c0c060f7981 */ /* 0x008ea2000c1e1900 */
[----:B------:R-:W-:Y:S01]  /*0910*/  IADD3 R0, PT, PT, R0, 0x8, RZ ;  /* 0x0000000800007810 */ /* 0x000fe20007ffe0ff */
[----:B--2---:R-:W-:-:S05]  /*0920*/  IMAD.IADD R15, R10, 0x1, R15 ;  /* 0x000000010a0f7824 */ /* 0x004fca00078e020f */
[----:B------:R0:W-:Y:S02]  /*0930*/  STG.E desc[UR12][R8.64+0x1c], R15 ;  /* 0x00001c0f08007986 */ /* 0x0001e4000c10190c */
.L_x_11:
[----:B------:R-:W-:Y:S05]  /*0940*/  @!P1 EXIT ;  /* 0x000000000000994d */ /* 0x000fea0003800000 */
[----:B------:R-:W-:Y:S02]  /*0950*/  ISETP.GE.U32.AND P0, PT, R14, 0x4, PT ;  /* 0x000000040e00780c */ /* 0x000fe40003f06070 */
[----:B------:R-:W-:-:S04]  /*0960*/  LOP3.LUT R2, R2, 0x3, RZ, 0xc0, !PT ;  /* 0x0000000302027812 */ /* 0x000fc800078ec0ff */
[----:B------:R-:W-:-:S07]  /*0970*/  ISETP.NE.AND P1, PT, R2, RZ, PT ;  /* 0x000000ff0200720c */ /* 0x000fce0003f25270 */
[----:B------:R-:W-:Y:S06]  /*0980*/  @!P0 BRA `(.L_x_12) ;  /* 0x00000000005c8947 */ /* 0x000fec0003800000 */
[----:B------:R-:W1:Y:S08]  /*0990*/  LDC.64 R4, c[0x0][0x380] ;  /* 0x0000e000ff047b82 */ /* 0x000e700000000a00 */
[----:B------:R-:W3:Y:S08]  /*09a0*/  LDC.64 R6, c[0x0][0x388] ;  /* 0x0000e200ff067b82 */ /* 0x000ef00000000a00 */
[----:B0-2---:R-:W0:Y:S01]  /*09b0*/  LDC.64 R8, c[0x0][0x390] ;  /* 0x0000e400ff087b82 */ /* 0x005e220000000a00 */
[----:B-1----:R-:W-:-:S05]  /*09c0*/  IMAD.WIDE.U32 R4, R0, 0x4, R4 ;  /* 0x0000000400047825 */ /* 0x002fca00078e0004 */
[----:B------:R-:W2:Y:S01]  /*09d0*/  LDG.E R3, desc[UR12][R4.64] ;  /* 0x0000000c04037981 */ /* 0x000ea2000c1e1900 */
[----:B---3--:R-:W-:-:S05]  /*09e0*/  IMAD.WIDE.U32 R6, R0, 0x4, R6 ;  /* 0x0000000400067825 */ /* 0x008fca00078e0006 */
[----:B------:R-:W2:Y:S01]  /*09f0*/  LDG.E R10, desc[UR12][R6.64] ;  /* 0x0000000c060a7981 */ /* 0x000ea2000c1e1900 */
[----:B0-----:R-:W-:-:S04]  /*0a00*/  IMAD.WIDE.U32 R8, R0, 0x4, R8 ;  /* 0x0000000400087825 */ /* 0x001fc800078e0008 */
[----:B--2---:R-:W-:-:S05]  /*0a10*/  IMAD.IADD R3, R3, 0x1, R10 ;  /* 0x0000000103037824 */ /* 0x004fca00078e020a */
        /* <DEDUP_REMOVED lines=9> */
[----:B------:R-:W2:Y:S04]  /*0ab0*/  LDG.E R10, desc[UR12][R4.64+0xc] ;  /* 0x00000c0c040a7981 */ /* 0x000ea8000c1e1900 */
[----:B------:R-:W2:Y:S01]  /*0ac0*/  LDG.E R15, desc[UR12][R6.64+0xc] ;  /* 0x00000c0c060f7981 */ /* 0x000ea2000c1e1900 */
[----:B------:R-:W-:Y:S01]  /*0ad0*/  VIADD R0, R0, 0x4 ;  /* 0x0000000400007836 */ /* 0x000fe20000000000 */
[----:B--2---:R-:W-:-:S05]  /*0ae0*/  IADD3 R15, PT, PT, R10, R15, RZ ;  /* 0x0000000f0a0f7210 */ /* 0x004fca0007ffe0ff */
[----:B------:R1:W-:Y:S02]  /*0af0*/  STG.E desc[UR12][R8.64+0xc], R15 ;  /* 0x00000c0f08007986 */ /* 0x0003e4000c10190c */
.L_x_12:
[----:B------:R-:W-:Y:S05]  /*0b00*/  @!P1 EXIT ;  /* 0x000000000000994d */ /* 0x000fea0003800000 */
[----:B------:R-:W3:Y:S08]  /*0b10*/  LDC.64 R4, c[0x0][0x390] ;  /* 0x0000e400ff047b82 */ /* 0x000ef00000000a00 */
[----:B------:R-:W4:Y:S08]  /*0b20*/  LDC.64 R6, c[0x0][0x388] ;  /* 0x0000e200ff067b82 */ /* 0x000f300000000a00 */
[----:B012---:R-:W0:Y:S01]  /*0b30*/  LDC.64 R8, c[0x0][0x380] ;  /* 0x0000e000ff087b82 */ /* 0x007e220000000a00 */
[----:B---3--:R-:W-:-:S04]  /*0b40*/  IMAD.WIDE.U32 R4, R0, 0x4, R4 ;  /* 0x0000000400047825 */ /* 0x008fc800078e0004 */
[----:B------:R-:W-:Y:S01]  /*0b50*/  IMAD.MOV.U32 R13, RZ, RZ, R5 ;  /* 0x000000ffff0d7224 */ /* 0x000fe200078e0005 */
[----:B------:R-:W-:Y:S01]  /*0b60*/  MOV R10, R4 ;  /* 0x00000004000a7202 */ /* 0x000fe20000000f00 */
[----:B----4-:R-:W-:-:S05]  /*0b70*/  IMAD.WIDE.U32 R6, R0, 0x4, R6 ;  /* 0x0000000400067825 */ /* 0x010fca00078e0006 */
[----:B------:R-:W-:Y:S01]  /*0b80*/  MOV R11, R7 ;  /* 0x00000007000b7202 */ /* 0x000fe20000000f00 */
[----:B0-----:R-:W-:-:S04]  /*0b90*/  IMAD.WIDE.U32 R8, R0, 0x4, R8 ;  /* 0x0000000400087825 */ /* 0x001fc800078e0008 */
[----:B------:R-:W-:-:S07]  /*0ba0*/  IMAD.MOV R0, RZ, RZ, -R2 ;  /* 0x000000ffff007224 */ /* 0x000fce00078e0a02 */
.L_x_13:
[----:B0-----:R-:W-:Y:S01]  /*0bb0*/  MOV R2, R8 ;  /* 0x0000000800027202 */ /* 0x001fe20000000f00 */
[----:B------:R-:W-:Y:S01]  /*0bc0*/  IMAD.MOV.U32 R5, RZ, RZ, R11 ;  /* 0x000000ffff057224 */ /* 0x000fe200078e000b */
[----:B------:R-:W-:Y:S01]  /*0bd0*/  MOV R4, R6 ;  /* 0x0000000600047202 */ /* 0x000fe20000000f00 */
[----:B------:R-:W-:-:S04]  /*0be0*/  IMAD.MOV.U32 R3, RZ, RZ, R9 ;  /* 0x000000ffff037224 */ /* 0x000fc800078e0009 */
[----:B------:R-:W2:Y:S04]  /*0bf0*/  LDG.E R5, desc[UR12][R4.64] ;  /* 0x0000000c04057981 */ /* 0x000ea8000c1e1900 */
[----:B------:R0:W2:Y:S01]  /*0c00*/  LDG.E R2, desc[UR12][R2.64] ;  /* 0x0000000c02027981 */ /* 0x0000a2000c1e1900 */
[----:B------:R-:W-:-:S05]  /*0c10*/  VIADD R0, R0, 0x1 ;  /* 0x0000000100007836 */ /* 0x000fca0000000000 */
[----:B------:R-:W-:Y:S02]  /*0c20*/  ISETP.NE.AND P0, PT, R0, RZ, PT ;  /* 0x000000ff0000720c */ /* 0x000fe40003f05270 */
[----:B0-----:R-:W-:Y:S02]  /*0c30*/  MOV R3, R13 ;  /* 0x0000000d00037202 */ /* 0x001fe40000000f00 */
[----:B------:R-:W-:Y:S02]  /*0c40*/  IADD3 R6, P2, PT, R6, 0x4, RZ ;  /* 0x0000000406067810 */ /* 0x000fe40007f5e0ff */
[----:B------:R-:W-:-:S03]  /*0c50*/  IADD3 R8, P3, PT, R8, 0x4, RZ ;  /* 0x0000000408087810 */ /* 0x000fc60007f7e0ff */
[----:B------:R-:W-:Y:S01]  /*0c60*/  IMAD.X R11, RZ, RZ, R11, P2 ;  /* 0x000000ffff0b7224 */ /* 0x000fe200010e060b */
[----:B------:R-:W-:Y:S02]  /*0c70*/  IADD3.X R9, PT, PT, RZ, R9, RZ, P3, !PT ;  /* 0x00000009ff097210 */ /* 0x000fe40001ffe4ff */
[----:B--2---:R-:W-:Y:S01]  /*0c80*/  IADD3 R7, PT, PT, R2, R5, RZ ;  /* 0x0000000502077210 */ /* 0x004fe20007ffe0ff */
[----:B------:R-:W-:Y:S01]  /*0c90*/  IMAD.MOV.U32 R2, RZ, RZ, R10 ;  /* 0x000000ffff027224 */ /* 0x000fe200078e000a */
[----:B------:R-:W-:-:S04]  /*0ca0*/  IADD3 R10, P1, PT, R10, 0x4, RZ ;  /* 0x000000040a0a7810 */ /* 0x000fc80007f3e0ff */
[----:B------:R0:W-:Y:S01]  /*0cb0*/  STG.E desc[UR12][R2.64], R7 ;  /* 0x0000000702007986 */ /* 0x0001e2000c10190c */
[----:B------:R-:W-:Y:S01]  /*0cc0*/  IADD3.X R13, PT, PT, RZ, R13, RZ, P1, !PT ;  /* 0x0000000dff0d7210 */ /* 0x000fe20000ffe4ff */
[----:B------:R-:W-:Y:S07]  /*0cd0*/  @P0 BRA `(.L_x_13) ;  /* 0xfffffffc00b40947 */ /* 0x000fee000383ffff */
[----:B------:R-:W-:Y:S05]  /*0ce0*/  EXIT ;  /* 0x000000000000794d */ /* 0x000fea0003800000 */
.L_x_14:
        /* <DEDUP_REMOVED lines=9> */
.L_x_19:


//--------------------- .nv.shared.reserved.0     --------------------------
	.section	.nv.shared.reserved.0,"aw",@nobits
	.weak		__nv_reservedSMEM_offset_0_alias
	.size		__nv_reservedSMEM_offset_0_alias, 0, 64
	.other		__nv_reservedSMEM_offset_0_alias,@"STO_CUDA_RESERVED_SHARED STV_DEFAULT"
__nv_reservedSMEM_offset_0_alias:
	.zero		0
	.zero		64


//--------------------- .nv.constant0._Z23addWithBlocksAndThreadsPiS_S_i --------------------------
	.section	.nv.constant0._Z23addWithBlocksAndThreadsPiS_S_i,"a",@progbits
	.sectionflags	@""
	.align	4
.nv.constant0._Z23addWithBlocksAndThreadsPiS_S_i:
	.zero		924


//--------------------- .nv.constant0._Z19addWithThreadsStepsPiS_S_i --------------------------
	.section	.nv.constant0._Z19addWithThreadsStepsPiS_S_i,"a",@progbits
	.sectionflags	@""
	.align	4
.nv.constant0._Z19addWithThreadsStepsPiS_S_i:
	.zero		924


//--------------------- .nv.constant0._Z24addWithThreadsPartitionsPiS_S_i --------------------------
	.section	.nv.constant0._Z24addWithThreadsPartitionsPiS_S_i,"a",@progbits
	.sectionflags	@""
	.align	4
.nv.constant0._Z24addWithThreadsPartitionsPiS_S_i:
	.zero		924


//--------------------- .nv.constant0._Z13addWithBlocksPiS_S_i --------------------------
	.section	.nv.constant0._Z13addWithBlocksPiS_S_i,"a",@progbits
	.sectionflags	@""
	.align	4
.nv.constant0._Z13addWithBlocksPiS_S_i:
	.zero		924


//--------------------- .nv.constant0._Z3addPiS_S_i --------------------------
	.section	.nv.constant0._Z3addPiS_S_i,"a",@progbits
	.sectionflags	@""
	.align	4
.nv.constant0._Z3addPiS_S_i:
	.zero		924


//--------------------- SYMBOLS --------------------------

	.type		.nv.reservedSmem.offset0,@object
	.size		.nv.reservedSmem.offset0,0x4
